	.target	sm_90a

	.elftype	@"ET_EXEC"


//--------------------- .note.nv.tkinfo           --------------------------
	.section	.note.nv.tkinfo,"",@"SHT_NOTE"
	.sectionflags	@"SHF_NOTE_NV_TKINFO"
	.tkinfo
        /*0018*/ 	.word	0x00000002
        /*0030*/ 	.string	""
        /*0030*/ 	.string	"ptxas"
        /*0030*/ 	.string	"Cuda compilation tools, release 13.0, V13.0.88"
        /*0030*/ 	.string	"Build cuda_13.0.r13.0/compiler.36424714_0"
        /*0030*/ 	.string	"-arch sm_90a -m 64 "



//--------------------- .note.nv.cuinfo           --------------------------
	.section	.note.nv.cuinfo,"",@"SHT_NOTE"
	.sectionflags	@"SHF_NOTE_NV_CUINFO"
        /*0018*/ 	.short	0x0002
        /*001a*/ 	.short	0x005a
        /*001c*/ 	.short	0x0082
	.zero		2


//--------------------- .nv.info                  --------------------------
	.section	.nv.info,"",@"SHT_CUDA_INFO"
	.align	4


	//----- nvinfo : EIATTR_REGCOUNT
	.align		4
        /*0000*/ 	.byte	0x04, 0x2f
        /*0002*/ 	.short	(.L_12 - .L_11)
	.align		4
.L_11:
        /*0004*/ 	.word	index@(_ZN7cutlass13device_kernelINS_4gemm6kernel13GemmUniversalIN4cute5tupleIJiiiiEEENS1_10collective13CollectiveMmaINS1_40MainloopSm90TmaGmmaWarpSpecializedSparseILi21ENS5_IJNS4_1CILi1EEESB_SB_EEENS1_32KernelTmaWarpSpecializedPingpongEEENS5_IJNSA_ILi64EEENSA_ILi128EEESF_EEEaNS5_IJNS4_6LayoutINS5_IJiNS5_IJNSA_ILi2EEEiEEEiEEENS5_IJlNS5_IJSB_SJ_EEElEEEEENSI_INS5_IJNS5_IJSF_iEEESP_iEEENS5_IJNS5_IJSF_NSA_ILi4096EEEEEENS5_IJSB_lEEElEEEEEEEEaNS5_IJlSB_lEEENS4_8TiledMMAINS4_8MMA_AtomIJNS4_4SM904GMMA6SPARSE28GMMA_64x128x64_S32S8S8_SS_TNILNS11_9SparseSelE0EEEEEENSI_ISC_NS5_IJNSA_ILi0EEES17_S17_EEEEENS5_IJNS4_10UnderscoreES1A_S1A_EEEEENS4_13SM90_TMA_LOADENS4_14ComposedLayoutINS4_7SwizzleILi1ELi4ELi3EEENS4_25smem_sparse_ptr_flag_bitsILi2ELi8EEENSI_INS5_IJNS5_IJSB_NSA_ILi8EEEEEENS5_IJSJ_NSA_ILi32EEEEEEEEENS5_IJNS5_IJS17_SF_EEESM_EEEEEEEvNS4_8identityES1D_NS1E_INS1F_ILi2ELi4ELi3EEENS4_18smem_ptr_flag_bitsILi8EEENSI_INS5_IJS1J_SF_EEENS5_IJSF_SB_EEEEEEEvS1S_EENS_8epilogue10collective6detail29Sm90TmaWarpSpecializedAdapterINS22_15DefaultEpilogueIiNS5_IJSB_llEEES26_NS21_6thread17LinearCombinationIiLi1EiiLNS27_9ScaleType4KindE0ELNS_15FloatRoundStyleE2EiEENS1_15EpilogueDefaultEEEEEvvEEEEvNT_6ParamsE)
        /*0008*/ 	.word	0x000000a8


	//----- nvinfo : EIATTR_FRAME_SIZE
	.align		4
.L_12:
        /*000c*/ 	.byte	0x04, 0x11
        /*000e*/ 	.short	(.L_14 - .L_13)
	.align		4
.L_13:
        /*0010*/ 	.word	index@(_ZN7cutlass13device_kernelINS_4gemm6kernel13GemmUniversalIN4cute5tupleIJiiiiEEENS1_10collective13CollectiveMmaINS1_40MainloopSm90TmaGmmaWarpSpecializedSparseILi21ENS5_IJNS4_1CILi1EEESB_SB_EEENS1_32KernelTmaWarpSpecializedPingpongEEENS5_IJNSA_ILi64EEENSA_ILi128EEESF_EEEaNS5_IJNS4_6LayoutINS5_IJiNS5_IJNSA_ILi2EEEiEEEiEEENS5_IJlNS5_IJSB_SJ_EEElEEEEENSI_INS5_IJNS5_IJSF_iEEESP_iEEENS5_IJNS5_IJSF_NSA_ILi4096EEEEEENS5_IJSB_lEEElEEEEEEEEaNS5_IJlSB_lEEENS4_8TiledMMAINS4_8MMA_AtomIJNS4_4SM904GMMA6SPARSE28GMMA_64x128x64_S32S8S8_SS_TNILNS11_9SparseSelE0EEEEEENSI_ISC_NS5_IJNSA_ILi0EEES17_S17_EEEEENS5_IJNS4_10UnderscoreES1A_S1A_EEEEENS4_13SM90_TMA_LOADENS4_14ComposedLayoutINS4_7SwizzleILi1ELi4ELi3EEENS4_25smem_sparse_ptr_flag_bitsILi2ELi8EEENSI_INS5_IJNS5_IJSB_NSA_ILi8EEEEEENS5_IJSJ_NSA_ILi32EEEEEEEEENS5_IJNS5_IJS17_SF_EEESM_EEEEEEEvNS4_8identityES1D_NS1E_INS1F_ILi2ELi4ELi3EEENS4_18smem_ptr_flag_bitsILi8EEENSI_INS5_IJS1J_SF_EEENS5_IJSF_SB_EEEEEEEvS1S_EENS_8epilogue10collective6detail29Sm90TmaWarpSpecializedAdapterINS22_15DefaultEpilogueIiNS5_IJSB_llEEES26_NS21_6thread17LinearCombinationIiLi1EiiLNS27_9ScaleType4KindE0ELNS_15FloatRoundStyleE2EiEENS1_15EpilogueDefaultEEEEEvvEEEEvNT_6ParamsE)
        /*0014*/ 	.word	0x00000000


	//----- nvinfo : EIATTR_MIN_STACK_SIZE
	.align		4
.L_14:
        /*0018*/ 	.byte	0x04, 0x12
        /*001a*/ 	.short	(.L_16 - .L_15)
	.align		4
.L_15:
        /*001c*/ 	.word	index@(_ZN7cutlass13device_kernelINS_4gemm6kernel13GemmUniversalIN4cute5tupleIJiiiiEEENS1_10collective13CollectiveMmaINS1_40MainloopSm90TmaGmmaWarpSpecializedSparseILi21ENS5_IJNS4_1CILi1EEESB_SB_EEENS1_32KernelTmaWarpSpecializedPingpongEEENS5_IJNSA_ILi64EEENSA_ILi128EEESF_EEEaNS5_IJNS4_6LayoutINS5_IJiNS5_IJNSA_ILi2EEEiEEEiEEENS5_IJlNS5_IJSB_SJ_EEElEEEEENSI_INS5_IJNS5_IJSF_iEEESP_iEEENS5_IJNS5_IJSF_NSA_ILi4096EEEEEENS5_IJSB_lEEElEEEEEEEEaNS5_IJlSB_lEEENS4_8TiledMMAINS4_8MMA_AtomIJNS4_4SM904GMMA6SPARSE28GMMA_64x128x64_S32S8S8_SS_TNILNS11_9SparseSelE0EEEEEENSI_ISC_NS5_IJNSA_ILi0EEES17_S17_EEEEENS5_IJNS4_10UnderscoreES1A_S1A_EEEEENS4_13SM90_TMA_LOADENS4_14ComposedLayoutINS4_7SwizzleILi1ELi4ELi3EEENS4_25smem_sparse_ptr_flag_bitsILi2ELi8EEENSI_INS5_IJNS5_IJSB_NSA_ILi8EEEEEENS5_IJSJ_NSA_ILi32EEEEEEEEENS5_IJNS5_IJS17_SF_EEESM_EEEEEEEvNS4_8identityES1D_NS1E_INS1F_ILi2ELi4ELi3EEENS4_18smem_ptr_flag_bitsILi8EEENSI_INS5_IJS1J_SF_EEENS5_IJSF_SB_EEEEEEEvS1S_EENS_8epilogue10collective6detail29Sm90TmaWarpSpecializedAdapterINS22_15DefaultEpilogueIiNS5_IJSB_llEEES26_NS21_6thread17LinearCombinationIiLi1EiiLNS27_9ScaleType4KindE0ELNS_15FloatRoundStyleE2EiEENS1_15EpilogueDefaultEEEEEvvEEEEvNT_6ParamsE)
        /*0020*/ 	.word	0x00000000
.L_16:


//--------------------- .nv.compat                --------------------------
	.section	.nv.compat,"",@"SHT_CUDA_COMPAT_INFO"
	.align	4
        /*0000*/ 	.byte	0x02, 0x09, 0x01, 0x00, 0x02, 0x02, 0x04, 0x00, 0x02, 0x05, 0x05, 0x00, 0x03, 0x07, 0x01, 0x01
        /*0010*/ 	.byte	0x02, 0x03, 0x01, 0x00, 0x02, 0x06, 0x01, 0x00, 0x04, 0x0b, 0x08, 0x00, 0x00, 0x00, 0x00, 0x00
        /*0020*/ 	.byte	0x00, 0x00, 0x00, 0x00


//--------------------- .nv.info._ZN7cutlass13device_kernelINS_4gemm6kernel13GemmUniversalIN4cute5tupleIJiiiiEEENS1_10collective13CollectiveMmaINS1_40MainloopSm90TmaGmmaWarpSpecializedSparseILi21ENS5_IJNS4_1CILi1EEESB_SB_EEENS1_32KernelTmaWarpSpecializedPingpongEEENS5_IJNSA_ILi64EEENSA_ILi128EEESF_EEEaNS5_IJNS4_6LayoutINS5_IJiNS5_IJNSA_ILi2EEEiEEEiEEENS5_IJlNS5_IJSB_SJ_EEElEEEEENSI_INS5_IJNS5_IJSF_iEEESP_iEEENS5_IJNS5_IJSF_NSA_ILi4096EEEEEENS5_IJSB_lEEElEEEEEEEEaNS5_IJlSB_lEEENS4_8TiledMMAINS4_8MMA_AtomIJNS4_4SM904GMMA6SPARSE28GMMA_64x128x64_S32S8S8_SS_TNILNS11_9SparseSelE0EEEEEENSI_ISC_NS5_IJNSA_ILi0EEES17_S17_EEEEENS5_IJNS4_10UnderscoreES1A_S1A_EEEEENS4_13SM90_TMA_LOADENS4_14ComposedLayoutINS4_7SwizzleILi1ELi4ELi3EEENS4_25smem_sparse_ptr_flag_bitsILi2ELi8EEENSI_INS5_IJNS5_IJSB_NSA_ILi8EEEEEENS5_IJSJ_NSA_ILi32EEEEEEEEENS5_IJNS5_IJS17_SF_EEESM_EEEEEEEvNS4_8identityES1D_NS1E_INS1F_ILi2ELi4ELi3EEENS4_18smem_ptr_flag_bitsILi8EEENSI_INS5_IJS1J_SF_EEENS5_IJSF_SB_EEEEEEEvS1S_EENS_8epilogue10collective6detail29Sm90TmaWarpSpecializedAdapterINS22_15DefaultEpilogueIiNS5_IJSB_llEEES26_NS21_6thread17LinearCombinationIiLi1EiiLNS27_9ScaleType4KindE0ELNS_15FloatRoundStyleE2EiEENS1_15EpilogueDefaultEEEEEvvEEEEvNT_6ParamsE --------------------------
	.section	.nv.info._ZN7cutlass13device_kernelINS_4gemm6kernel13GemmUniversalIN4cute5tupleIJiiiiEEENS1_10collective13CollectiveMmaINS1_40MainloopSm90TmaGmmaWarpSpecializedSparseILi21ENS5_IJNS4_1CILi1EEESB_SB_EEENS1_32KernelTmaWarpSpecializedPingpongEEENS5_IJNSA_ILi64EEENSA_ILi128EEESF_EEEaNS5_IJNS4_6LayoutINS5_IJiNS5_IJNSA_ILi2EEEiEEEiEEENS5_IJlNS5_IJSB_SJ_EEElEEEEENSI_INS5_IJNS5_IJSF_iEEESP_iEEENS5_IJNS5_IJSF_NSA_ILi4096EEEEEENS5_IJSB_lEEElEEEEEEEEaNS5_IJlSB_lEEENS4_8TiledMMAINS4_8MMA_AtomIJNS4_4SM904GMMA6SPARSE28GMMA_64x128x64_S32S8S8_SS_TNILNS11_9SparseSelE0EEEEEENSI_ISC_NS5_IJNSA_ILi0EEES17_S17_EEEEENS5_IJNS4_10UnderscoreES1A_S1A_EEEEENS4_13SM90_TMA_LOADENS4_14ComposedLayoutINS4_7SwizzleILi1ELi4ELi3EEENS4_25smem_sparse_ptr_flag_bitsILi2ELi8EEENSI_INS5_IJNS5_IJSB_NSA_ILi8EEEEEENS5_IJSJ_NSA_ILi32EEEEEEEEENS5_IJNS5_IJS17_SF_EEESM_EEEEEEEvNS4_8identityES1D_NS1E_INS1F_ILi2ELi4ELi3EEENS4_18smem_ptr_flag_bitsILi8EEENSI_INS5_IJS1J_SF_EEENS5_IJSF_SB_EEEEEEEvS1S_EENS_8epilogue10collective6detail29Sm90TmaWarpSpecializedAdapterINS22_15DefaultEpilogueIiNS5_IJSB_llEEES26_NS21_6thread17LinearCombinationIiLi1EiiLNS27_9ScaleType4KindE0ELNS_15FloatRoundStyleE2EiEENS1_15EpilogueDefaultEEEEEvvEEEEvNT_6ParamsE,"",@"SHT_CUDA_INFO"
	.sectionflags	@""
	.align	4


	//----- nvinfo : EIATTR_CUDA_API_VERSION
	.align		4
        /*0000*/ 	.byte	0x04, 0x37
        /*0002*/ 	.short	(.L_18 - .L_17)
.L_17:
        /*0004*/ 	.word	0x00000082


	//----- nvinfo : EIATTR_KPARAM_INFO
	.align		4
.L_18:
        /*0008*/ 	.byte	0x04, 0x17
        /*000a*/ 	.short	(.L_20 - .L_19)
.L_19:
        /*000c*/ 	.word	0x00000000
        /*0010*/ 	.short	0x0000
        /*0012*/ 	.short	0x0070
        /*0014*/ 	.byte	0x00, 0xf0, 0x01, 0x14


	//----- nvinfo : EIATTR_SPARSE_MMA_MASK
	.align		4
.L_20:
        /*0018*/ 	.byte	0x03, 0x50
        /*001a*/ 	.short	0x0004


	//----- nvinfo : EIATTR_MAXREG_COUNT
	.align		4
        /*001c*/ 	.byte	0x03, 0x1b
        /*001e*/ 	.short	0x00a8


	//----- nvinfo : EIATTR_NUM_BARRIERS
	.align		4
        /*0020*/ 	.byte	0x02, 0x4c
        /*0022*/ 	.byte	0x01
	.zero		1


	//----- nvinfo : EIATTR_MERCURY_ISA_VERSION
	.align		4
        /*0024*/ 	.byte	0x03, 0x5f
        /*0026*/ 	.short	0x0101


	//----- nvinfo : EIATTR_INT_WARP_WIDE_INSTR_OFFSETS
	.align		4
        /*0028*/ 	.byte	0x04, 0x31
        /*002a*/ 	.short	(.L_22 - .L_21)


	//   ....[0]....
.L_21:
        /*002c*/ 	.word	0x00000660


	//   ....[1]....
        /*0030*/ 	.word	0x00000680


	//   ....[2]....
        /*0034*/ 	.word	0x00000700


	//   ....[3]....
        /*0038*/ 	.word	0x00000710


	//   ....[4]....
        /*003c*/ 	.word	0x00000720


	//   ....[5]....
        /*0040*/ 	.word	0x00000740


	//   ....[6]....
        /*0044*/ 	.word	0x000007d0


	//   ....[7]....
        /*0048*/ 	.word	0x000007f0


	//----- nvinfo : EIATTR_COOP_GROUP_MASK_REGIDS
	.align		4
.L_22:
        /*004c*/ 	.byte	0x04, 0x29
        /*004e*/ 	.short	(.L_24 - .L_23)


	//   ....[0]....
.L_23:
        /*0050*/ 	.word	0xffffffff


	//   ....[1]....
        /*0054*/ 	.word	0xffffffff


	//   ....[2]....
        /*0058*/ 	.word	0xffffffff


	//   ....[3]....
        /*005c*/ 	.word	0xffffffff


	//   ....[4]....
        /*0060*/ 	.word	0xffffffff


	//   ....[5]....
        /*0064*/ 	.word	0xffffffff


	//----- nvinfo : EIATTR_COOP_GROUP_INSTR_OFFSETS
	.align		4
.L_24:
        /*0068*/ 	.byte	0x04, 0x28
        /*006a*/ 	.short	(.L_26 - .L_25)


	//   ....[0]....
.L_25:
        /*006c*/ 	.word	0x00000060


	//   ....[1]....
        /*0070*/ 	.word	0x00000070


	//   ....[2]....
        /*0074*/ 	.word	0x00000160


	//   ....[3]....
        /*0078*/ 	.word	0x00000540


	//   ....[4]....
        /*007c*/ 	.word	0x00000580


	//   ....[5]....
        /*0080*/ 	.word	0x000005c0


	//----- nvinfo : EIATTR_REG_RECONFIG
	.align		4
.L_26:
        /*0084*/ 	.byte	0x01, 0x54
	.zero		2


	//----- nvinfo : EIATTR_MBARRIER_INSTR_OFFSETS
	.align		4
        /*0088*/ 	.byte	0x04, 0x39
        /*008a*/ 	.short	(.L_28 - .L_27)


	//   ....[0]....
.L_27:
        /*008c*/ 	.word	0x00000280
        /*0090*/ 	.word	0x000000ff
        /*0094*/ 	.word	0x00000000
        /*0098*/ 	.short	0x0100
        /*009a*/ 	.byte	0x08
	.zero		1


	//   ....[1]....
        /*009c*/ 	.word	0x00000290
        /*00a0*/ 	.word	0x000000ff
        /*00a4*/ 	.word	0x000000a8
        /*00a8*/ 	.short	0x0100
        /*00aa*/ 	.byte	0x08
	.zero		1


	//   ....[2]....
        /*00ac*/ 	.word	0x000002a0
        /*00b0*/ 	.word	0x000000ff
        /*00b4*/ 	.word	0x00000008
        /*00b8*/ 	.short	0x0100
        /*00ba*/ 	.byte	0x08
	.zero		1


	//   ....[3]....
        /*00bc*/ 	.word	0x000002b0
        /*00c0*/ 	.word	0x000000ff
        /*00c4*/ 	.word	0x000000b0
        /*00c8*/ 	.short	0x0100
        /*00ca*/ 	.byte	0x08
	.zero		1


	//   ....[4]....
        /*00cc*/ 	.word	0x000002c0
        /*00d0*/ 	.word	0x000000ff
        /*00d4*/ 	.word	0x00000010
        /*00d8*/ 	.short	0x0100
        /*00da*/ 	.byte	0x08
	.zero		1


	//   ....[5]....
        /*00dc*/ 	.word	0x000002d0
        /*00e0*/ 	.word	0x000000ff
        /*00e4*/ 	.word	0x000000b8
        /*00e8*/ 	.short	0x0100
        /*00ea*/ 	.byte	0x08
	.zero		1


	//   ....[6]....
        /*00ec*/ 	.word	0x000002e0
        /*00f0*/ 	.word	0x000000ff
        /*00f4*/ 	.word	0x00000018
        /*00f8*/ 	.short	0x0100
        /*00fa*/ 	.byte	0x08
	.zero		1


	//   ....[7]....
        /*00fc*/ 	.word	0x000002f0
        /*0100*/ 	.word	0x000000ff
        /*0104*/ 	.word	0x000000c0
        /*0108*/ 	.short	0x0100
        /*010a*/ 	.byte	0x08
	.zero		1


	//   ....[8]....
        /*010c*/ 	.word	0x00000300
        /*0110*/ 	.word	0x000000ff
        /*0114*/ 	.word	0x00000020
        /*0118*/ 	.short	0x0100
        /*011a*/ 	.byte	0x08
	.zero		1


	//   ....[9]....
        /*011c*/ 	.word	0x00000310
        /*0120*/ 	.word	0x000000ff
        /*0124*/ 	.word	0x000000c8
        /*0128*/ 	.short	0x0100
        /*012a*/ 	.byte	0x08
	.zero		1


	//   ....[10]....
        /*012c*/ 	.word	0x00000320
        /*0130*/ 	.word	0x000000ff
        /*0134*/ 	.word	0x00000028
        /*0138*/ 	.short	0x0100
        /*013a*/ 	.byte	0x08
	.zero		1


	//   ....[11]....
        /*013c*/ 	.word	0x00000330
        /*0140*/ 	.word	0x000000ff
        /*0144*/ 	.word	0x000000d0
        /*0148*/ 	.short	0x0100
        /*014a*/ 	.byte	0x08
	.zero		1


	//   ....[12]....
        /*014c*/ 	.word	0x00000340
        /*0150*/ 	.word	0x000000ff
        /*0154*/ 	.word	0x00000030
        /*0158*/ 	.short	0x0100
        /*015a*/ 	.byte	0x08
	.zero		1


	//   ....[13]....
        /*015c*/ 	.word	0x00000350
        /*0160*/ 	.word	0x000000ff
        /*0164*/ 	.word	0x000000d8
        /*0168*/ 	.short	0x0100
        /*016a*/ 	.byte	0x08
	.zero		1


	//   ....[14]....
        /*016c*/ 	.word	0x00000360
        /*0170*/ 	.word	0x000000ff
        /*0174*/ 	.word	0x00000038
        /*0178*/ 	.short	0x0100
        /*017a*/ 	.byte	0x08
	.zero		1


	//   ....[15]....
        /*017c*/ 	.word	0x00000370
        /*0180*/ 	.word	0x000000ff
        /*0184*/ 	.word	0x000000e0
        /*0188*/ 	.short	0x0100
        /*018a*/ 	.byte	0x08
	.zero		1


	//   ....[16]....
        /*018c*/ 	.word	0x00000380
        /*0190*/ 	.word	0x000000ff
        /*0194*/ 	.word	0x00000040
        /*0198*/ 	.short	0x0100
        /*019a*/ 	.byte	0x08
	.zero		1


	//   ....[17]....
        /*019c*/ 	.word	0x00000390
        /*01a0*/ 	.word	0x000000ff
        /*01a4*/ 	.word	0x000000e8
        /*01a8*/ 	.short	0x0100
        /*01aa*/ 	.byte	0x08
	.zero		1


	//   ....[18]....
        /*01ac*/ 	.word	0x000003a0
        /*01b0*/ 	.word	0x000000ff
        /*01b4*/ 	.word	0x00000048
        /*01b8*/ 	.short	0x0100
        /*01ba*/ 	.byte	0x08
	.zero		1


	//   ....[19]....
        /*01bc*/ 	.word	0x000003b0
        /*01c0*/ 	.word	0x000000ff
        /*01c4*/ 	.word	0x000000f0
        /*01c8*/ 	.short	0x0100
        /*01ca*/ 	.byte	0x08
	.zero		1


	//   ....[20]....
        /*01cc*/ 	.word	0x000003c0
        /*01d0*/ 	.word	0x000000ff
        /*01d4*/ 	.word	0x00000050
        /*01d8*/ 	.short	0x0100
        /*01da*/ 	.byte	0x08
	.zero		1


	//   ....[21]....
        /*01dc*/ 	.word	0x000003d0
        /*01e0*/ 	.word	0x000000ff
        /*01e4*/ 	.word	0x000000f8
        /*01e8*/ 	.short	0x0100
        /*01ea*/ 	.byte	0x08
	.zero		1


	//   ....[22]....
        /*01ec*/ 	.word	0x000003e0
        /*01f0*/ 	.word	0x000000ff
        /*01f4*/ 	.word	0x00000058
        /*01f8*/ 	.short	0x0100
        /*01fa*/ 	.byte	0x08
	.zero		1


	//   ....[23]....
        /*01fc*/ 	.word	0x000003f0
        /*0200*/ 	.word	0x000000ff
        /*0204*/ 	.word	0x00000100
        /*0208*/ 	.short	0x0100
        /*020a*/ 	.byte	0x08
	.zero		1


	//   ....[24]....
        /*020c*/ 	.word	0x00000400
        /*0210*/ 	.word	0x000000ff
        /*0214*/ 	.word	0x00000060
        /*0218*/ 	.short	0x0100
        /*021a*/ 	.byte	0x08
	.zero		1


	//   ....[25]....
        /*021c*/ 	.word	0x00000410
        /*0220*/ 	.word	0x000000ff
        /*0224*/ 	.word	0x00000108
        /*0228*/ 	.short	0x0100
        /*022a*/ 	.byte	0x08
	.zero		1


	//   ....[26]....
        /*022c*/ 	.word	0x00000420
        /*0230*/ 	.word	0x000000ff
        /*0234*/ 	.word	0x00000068
        /*0238*/ 	.short	0x0100
        /*023a*/ 	.byte	0x08
	.zero		1


	//   ....[27]....
        /*023c*/ 	.word	0x00000430
        /*0240*/ 	.word	0x000000ff
        /*0244*/ 	.word	0x00000110
        /*0248*/ 	.short	0x0100
        /*024a*/ 	.byte	0x08
	.zero		1


	//   ....[28]....
        /*024c*/ 	.word	0x00000440
        /*0250*/ 	.word	0x000000ff
        /*0254*/ 	.word	0x00000070
        /*0258*/ 	.short	0x0100
        /*025a*/ 	.byte	0x08
	.zero		1


	//   ....[29]....
        /*025c*/ 	.word	0x00000450
        /*0260*/ 	.word	0x000000ff
        /*0264*/ 	.word	0x00000118
        /*0268*/ 	.short	0x0100
        /*026a*/ 	.byte	0x08
	.zero		1


	//   ....[30]....
        /*026c*/ 	.word	0x00000460
        /*0270*/ 	.word	0x000000ff
        /*0274*/ 	.word	0x00000078
        /*0278*/ 	.short	0x0100
        /*027a*/ 	.byte	0x08
	.zero		1


	//   ....[31]....
        /*027c*/ 	.word	0x00000470
        /*0280*/ 	.word	0x000000ff
        /*0284*/ 	.word	0x00000120
        /*0288*/ 	.short	0x0100
        /*028a*/ 	.byte	0x08
	.zero		1


	//   ....[32]....
        /*028c*/ 	.word	0x00000480
        /*0290*/ 	.word	0x000000ff
        /*0294*/ 	.word	0x00000080
        /*0298*/ 	.short	0x0100
        /*029a*/ 	.byte	0x08
	.zero		1


	//   ....[33]....
        /*029c*/ 	.word	0x00000490
        /*02a0*/ 	.word	0x000000ff
        /*02a4*/ 	.word	0x00000128
        /*02a8*/ 	.short	0x0100
        /*02aa*/ 	.byte	0x08
	.zero		1


	//   ....[34]....
        /*02ac*/ 	.word	0x000004a0
        /*02b0*/ 	.word	0x000000ff
        /*02b4*/ 	.word	0x00000088
        /*02b8*/ 	.short	0x0100
        /*02ba*/ 	.byte	0x08
	.zero		1


	//   ....[35]....
        /*02bc*/ 	.word	0x000004b0
        /*02c0*/ 	.word	0x000000ff
        /*02c4*/ 	.word	0x00000130
        /*02c8*/ 	.short	0x0100
        /*02ca*/ 	.byte	0x08
	.zero		1


	//   ....[36]....
        /*02cc*/ 	.word	0x000004c0
        /*02d0*/ 	.word	0x000000ff
        /*02d4*/ 	.word	0x00000090
        /*02d8*/ 	.short	0x0100
        /*02da*/ 	.byte	0x08
	.zero		1


	//   ....[37]....
        /*02dc*/ 	.word	0x000004d0
        /*02e0*/ 	.word	0x000000ff
        /*02e4*/ 	.word	0x00000138
        /*02e8*/ 	.short	0x0100
        /*02ea*/ 	.byte	0x08
	.zero		1


	//   ....[38]....
        /*02ec*/ 	.word	0x000004e0
        /*02f0*/ 	.word	0x000000ff
        /*02f4*/ 	.word	0x00000098
        /*02f8*/ 	.short	0x0100
        /*02fa*/ 	.byte	0x08
	.zero		1


	//   ....[39]....
        /*02fc*/ 	.word	0x000004f0
        /*0300*/ 	.word	0x000000ff
        /*0304*/ 	.word	0x00000140
        /*0308*/ 	.short	0x0100
        /*030a*/ 	.byte	0x08
	.zero		1


	//   ....[40]....
        /*030c*/ 	.word	0x00000500
        /*0310*/ 	.word	0x000000ff
        /*0314*/ 	.word	0x000000a0
        /*0318*/ 	.short	0x0100
        /*031a*/ 	.byte	0x08
	.zero		1


	//   ....[41]....
        /*031c*/ 	.word	0x00000510
        /*0320*/ 	.word	0x000000ff
        /*0324*/ 	.word	0x00000148
        /*0328*/ 	.short	0x0100
        /*032a*/ 	.byte	0x08
	.zero		1


	//   ....[42]....
        /*032c*/ 	.word	0x00000830
        /*0330*/ 	.word	0x000000ff
        /*0334*/ 	.word	0x00000180
        /*0338*/ 	.short	0x0100
        /*033a*/ 	.byte	0x08
	.zero		1


	//   ....[43]....
        /*033c*/ 	.word	0x000008a0
        /*0340*/ 	.word	0x000000ff
        /*0344*/ 	.word	0x00000188
        /*0348*/ 	.short	0x0100
        /*034a*/ 	.byte	0x08
	.zero		1


	//   ....[44]....
        /*034c*/ 	.word	0x000008c0
        /*0350*/ 	.word	0x000000ff
        /*0354*/ 	.word	0x00000160
        /*0358*/ 	.short	0x0100
        /*035a*/ 	.byte	0x09
	.zero		1


	//   ....[45]....
        /*035c*/ 	.word	0x000008d0
        /*0360*/ 	.word	0x000000ff
        /*0364*/ 	.word	0x00000168
        /*0368*/ 	.short	0x0100
        /*036a*/ 	.byte	0x09
	.zero		1


	//   ....[46]....
        /*036c*/ 	.word	0x000008e0
        /*0370*/ 	.word	0x000000ff
        /*0374*/ 	.word	0x00000170
        /*0378*/ 	.short	0x0100
        /*037a*/ 	.byte	0x09
	.zero		1


	//   ....[47]....
        /*037c*/ 	.word	0x000008f0
        /*0380*/ 	.word	0x000000ff
        /*0384*/ 	.word	0x00000178
        /*0388*/ 	.short	0x0100
        /*038a*/ 	.byte	0x09
	.zero		1


	//   ....[48]....
        /*038c*/ 	.word	0x000017d0
        /*0390*/ 	.word	0x000000ff
        /*0394*/ 	.word	0xfffffff8
        /*0398*/ 	.short	0x010a
        /*039a*/ 	.byte	0x0c
	.zero		1


	//   ....[49]....
        /*039c*/ 	.word	0x00001aa0
        /*03a0*/ 	.word	0x000000ff
        /*03a4*/ 	.word	0x00000000
        /*03a8*/ 	.short	0x010a
        /*03aa*/ 	.byte	0x08
	.zero		1


	//   ....[50]....
        /*03ac*/ 	.word	0x00001ae0
        /*03b0*/ 	.word	0x000000ff
        /*03b4*/ 	.word	0x00000000
        /*03b8*/ 	.short	0x010a
        /*03ba*/ 	.byte	0x08
	.zero		1


	//   ....[51]....
        /*03bc*/ 	.word	0x00001c20
        /*03c0*/ 	.word	0x000000ff
        /*03c4*/ 	.word	0x00000000
        /*03c8*/ 	.short	0x0101
        /*03ca*/ 	.byte	0x08
	.zero		1


	//   ....[52]....
        /*03cc*/ 	.word	0x00001da0
        /*03d0*/ 	.word	0x00000013
        /*03d4*/ 	.word	0x00000000
        /*03d8*/ 	.short	0x0101
        /*03da*/ 	.byte	0x16
	.zero		1


	//   ....[53]....
        /*03dc*/ 	.word	0x00001df0
        /*03e0*/ 	.word	0x000000ff
        /*03e4*/ 	.word	0x00000008
        /*03e8*/ 	.short	0x010a
        /*03ea*/ 	.byte	0x0c
	.zero		1


	//   ....[54]....
        /*03ec*/ 	.word	0x00006a20
        /*03f0*/ 	.word	0x00000004
        /*03f4*/ 	.word	0x00000000
        /*03f8*/ 	.short	0x0101
        /*03fa*/ 	.byte	0x16
	.zero		1


	//   ....[55]....
        /*03fc*/ 	.word	0x00007310
        /*0400*/ 	.word	0x00000012
        /*0404*/ 	.word	0x000000a8
        /*0408*/ 	.short	0x010a
        /*040a*/ 	.byte	0x3f
	.zero		1


	//   ....[56]....
        /*040c*/ 	.word	0x000077c0
        /*0410*/ 	.word	0x0000000a
        /*0414*/ 	.word	0x00000188
        /*0418*/ 	.short	0x0101
        /*041a*/ 	.byte	0x3f
	.zero		1


	//   ....[57]....
        /*041c*/ 	.word	0x00007ed0
        /*0420*/ 	.word	0x00000005
        /*0424*/ 	.word	0x00000000
        /*0428*/ 	.short	0x010a
        /*042a*/ 	.byte	0x3f
	.zero		1


	//   ....[58]....
        /*042c*/ 	.word	0x00007f50
        /*0430*/ 	.word	0x00000007
        /*0434*/ 	.word	0x00000000
        /*0438*/ 	.short	0x010a
        /*043a*/ 	.byte	0x3f
	.zero		1


	//   ....[59]....
        /*043c*/ 	.word	0x00007fe0
        /*0440*/ 	.word	0x00000006
        /*0444*/ 	.word	0x00000000
        /*0448*/ 	.short	0x010a
        /*044a*/ 	.byte	0x3f
	.zero		1


	//   ....[60]....
        /*044c*/ 	.word	0x00008070
        /*0450*/ 	.word	0x00000009
        /*0454*/ 	.word	0x00000000
        /*0458*/ 	.short	0x010a
        /*045a*/ 	.byte	0x3f
	.zero		1


	//   ....[61]....
        /*045c*/ 	.word	0x00008100
        /*0460*/ 	.word	0x00000006
        /*0464*/ 	.word	0x00000000
        /*0468*/ 	.short	0x010a
        /*046a*/ 	.byte	0x3f
	.zero		1


	//   ....[62]....
        /*046c*/ 	.word	0x00008190
        /*0470*/ 	.word	0x00000009
        /*0474*/ 	.word	0x00000000
        /*0478*/ 	.short	0x010a
        /*047a*/ 	.byte	0x3f
	.zero		1


	//   ....[63]....
        /*047c*/ 	.word	0x00008220
        /*0480*/ 	.word	0x00000006
        /*0484*/ 	.word	0x00000000
        /*0488*/ 	.short	0x010a
        /*048a*/ 	.byte	0x3f
	.zero		1


	//   ....[64]....
        /*048c*/ 	.word	0x000082b0
        /*0490*/ 	.word	0x00000009
        /*0494*/ 	.word	0x00000000
        /*0498*/ 	.short	0x010a
        /*049a*/ 	.byte	0x3f
	.zero		1


	//   ....[65]....
        /*049c*/ 	.word	0x00008340
        /*04a0*/ 	.word	0x00000006
        /*04a4*/ 	.word	0x00000000
        /*04a8*/ 	.short	0x010a
        /*04aa*/ 	.byte	0x3f
	.zero		1


	//   ....[66]....
        /*04ac*/ 	.word	0x000083d0
        /*04b0*/ 	.word	0x00000009
        /*04b4*/ 	.word	0x00000000
        /*04b8*/ 	.short	0x010a
        /*04ba*/ 	.byte	0x3f
	.zero		1


	//   ....[67]....
        /*04bc*/ 	.word	0x00008460
        /*04c0*/ 	.word	0x00000006
        /*04c4*/ 	.word	0x00000000
        /*04c8*/ 	.short	0x010a
        /*04ca*/ 	.byte	0x3f
	.zero		1


	//   ....[68]....
        /*04cc*/ 	.word	0x000084f0
        /*04d0*/ 	.word	0x00000009
        /*04d4*/ 	.word	0x00000000
        /*04d8*/ 	.short	0x010a
        /*04da*/ 	.byte	0x3f
	.zero		1


	//   ....[69]....
        /*04dc*/ 	.word	0x00008580
        /*04e0*/ 	.word	0x00000006
        /*04e4*/ 	.word	0x00000000
        /*04e8*/ 	.short	0x010a
        /*04ea*/ 	.byte	0x3f
	.zero		1


	//   ....[70]....
        /*04ec*/ 	.word	0x00008610
        /*04f0*/ 	.word	0x00000009
        /*04f4*/ 	.word	0x00000000
        /*04f8*/ 	.short	0x010a
        /*04fa*/ 	.byte	0x3f
	.zero		1


	//   ....[71]....
        /*04fc*/ 	.word	0x000086a0
        /*0500*/ 	.word	0x00000006
        /*0504*/ 	.word	0x00000000
        /*0508*/ 	.short	0x010a
        /*050a*/ 	.byte	0x3f
	.zero		1


	//   ....[72]....
        /*050c*/ 	.word	0x00008730
        /*0510*/ 	.word	0x00000009
        /*0514*/ 	.word	0x00000000
        /*0518*/ 	.short	0x010a
        /*051a*/ 	.byte	0x3f
	.zero		1


	//   ....[73]....
        /*051c*/ 	.word	0x000087c0
        /*0520*/ 	.word	0x00000006
        /*0524*/ 	.word	0x00000000
        /*0528*/ 	.short	0x010a
        /*052a*/ 	.byte	0x3f
	.zero		1


	//   ....[74]....
        /*052c*/ 	.word	0x00008850
        /*0530*/ 	.word	0x00000009
        /*0534*/ 	.word	0x00000000
        /*0538*/ 	.short	0x010a
        /*053a*/ 	.byte	0x3f
	.zero		1


	//   ....[75]....
        /*053c*/ 	.word	0x000088e0
        /*0540*/ 	.word	0x00000008
        /*0544*/ 	.word	0x00000000
        /*0548*/ 	.short	0x010a
        /*054a*/ 	.byte	0x3f
	.zero		1


	//   ....[76]....
        /*054c*/ 	.word	0x00008970
        /*0550*/ 	.word	0x0000000b
        /*0554*/ 	.word	0x00000000
        /*0558*/ 	.short	0x010a
        /*055a*/ 	.byte	0x3f
	.zero		1


	//   ....[77]....
        /*055c*/ 	.word	0x00008a00
        /*0560*/ 	.word	0x00000003
        /*0564*/ 	.word	0x00000000
        /*0568*/ 	.short	0x010a
        /*056a*/ 	.byte	0x3f
	.zero		1


	//   ....[78]....
        /*056c*/ 	.word	0x00008a70
        /*0570*/ 	.word	0x00000013
        /*0574*/ 	.word	0xfffffff8
        /*0578*/ 	.short	0x010a
        /*057a*/ 	.byte	0x3f
	.zero		1


	//   ....[79]....
        /*057c*/ 	.word	0x00008ad0
        /*0580*/ 	.word	0x00000014
        /*0584*/ 	.word	0x00000000
        /*0588*/ 	.short	0x010a
        /*058a*/ 	.byte	0x3f
	.zero		1


	//   ....[80]....
        /*058c*/ 	.word	0x00008b30
        /*0590*/ 	.word	0x00000013
        /*0594*/ 	.word	0x00000008
        /*0598*/ 	.short	0x010a
        /*059a*/ 	.byte	0x3f
	.zero		1


	//   ....[81]....
        /*059c*/ 	.word	0x00008c00
        /*05a0*/ 	.word	0x00000012
        /*05a4*/ 	.word	0x000000a8
        /*05a8*/ 	.short	0x010a
        /*05aa*/ 	.byte	0x3f
	.zero		1


	//   ....[82]....
        /*05ac*/ 	.word	0x00008ce0
        /*05b0*/ 	.word	0x00000005
        /*05b4*/ 	.word	0x00000000
        /*05b8*/ 	.short	0x010a
        /*05ba*/ 	.byte	0x3f
	.zero		1


	//   ....[83]....
        /*05bc*/ 	.word	0x00008d30
        /*05c0*/ 	.word	0x00000007
        /*05c4*/ 	.word	0x00000000
        /*05c8*/ 	.short	0x010a
        /*05ca*/ 	.byte	0x3f
	.zero		1


	//   ....[84]....
        /*05cc*/ 	.word	0x00008d80
        /*05d0*/ 	.word	0x00000006
        /*05d4*/ 	.word	0x00000000
        /*05d8*/ 	.short	0x010a
        /*05da*/ 	.byte	0x3f
	.zero		1


	//   ....[85]....
        /*05dc*/ 	.word	0x00008dd0
        /*05e0*/ 	.word	0x00000009
        /*05e4*/ 	.word	0x00000000
        /*05e8*/ 	.short	0x010a
        /*05ea*/ 	.byte	0x3f
	.zero		1


	//   ....[86]....
        /*05ec*/ 	.word	0x00008e20
        /*05f0*/ 	.word	0x00000006
        /*05f4*/ 	.word	0x00000000
        /*05f8*/ 	.short	0x010a
        /*05fa*/ 	.byte	0x3f
	.zero		1


	//   ....[87]....
        /*05fc*/ 	.word	0x00008e70
        /*0600*/ 	.word	0x00000009
        /*0604*/ 	.word	0x00000000
        /*0608*/ 	.short	0x010a
        /*060a*/ 	.byte	0x3f
	.zero		1


	//   ....[88]....
        /*060c*/ 	.word	0x00008ec0
        /*0610*/ 	.word	0x00000006
        /*0614*/ 	.word	0x00000000
        /*0618*/ 	.short	0x010a
        /*061a*/ 	.byte	0x3f
	.zero		1


	//   ....[89]....
        /*061c*/ 	.word	0x00008f10
        /*0620*/ 	.word	0x00000009
        /*0624*/ 	.word	0x00000000
        /*0628*/ 	.short	0x010a
        /*062a*/ 	.byte	0x3f
	.zero		1


	//   ....[90]....
        /*062c*/ 	.word	0x00008f60
        /*0630*/ 	.word	0x00000006
        /*0634*/ 	.word	0x00000000
        /*0638*/ 	.short	0x010a
        /*063a*/ 	.byte	0x3f
	.zero		1


	//   ....[91]....
        /*063c*/ 	.word	0x00008fb0
        /*0640*/ 	.word	0x00000009
        /*0644*/ 	.word	0x00000000
        /*0648*/ 	.short	0x010a
        /*064a*/ 	.byte	0x3f
	.zero		1


	//   ....[92]....
        /*064c*/ 	.word	0x00009000
        /*0650*/ 	.word	0x00000006
        /*0654*/ 	.word	0x00000000
        /*0658*/ 	.short	0x010a
        /*065a*/ 	.byte	0x3f
	.zero		1


	//   ....[93]....
        /*065c*/ 	.word	0x00009050
        /*0660*/ 	.word	0x00000009
        /*0664*/ 	.word	0x00000000
        /*0668*/ 	.short	0x010a
        /*066a*/ 	.byte	0x3f
	.zero		1


	//   ....[94]....
        /*066c*/ 	.word	0x000090a0
        /*0670*/ 	.word	0x00000006
        /*0674*/ 	.word	0x00000000
        /*0678*/ 	.short	0x010a
        /*067a*/ 	.byte	0x3f
	.zero		1


	//   ....[95]....
        /*067c*/ 	.word	0x000090f0
        /*0680*/ 	.word	0x00000009
        /*0684*/ 	.word	0x00000000
        /*0688*/ 	.short	0x010a
        /*068a*/ 	.byte	0x3f
	.zero		1


	//   ....[96]....
        /*068c*/ 	.word	0x00009140
        /*0690*/ 	.word	0x00000006
        /*0694*/ 	.word	0x00000000
        /*0698*/ 	.short	0x010a
        /*069a*/ 	.byte	0x3f
	.zero		1


	//   ....[97]....
        /*069c*/ 	.word	0x00009190
        /*06a0*/ 	.word	0x00000009
        /*06a4*/ 	.word	0x00000000
        /*06a8*/ 	.short	0x010a
        /*06aa*/ 	.byte	0x3f
	.zero		1


	//   ....[98]....
        /*06ac*/ 	.word	0x000091e0
        /*06b0*/ 	.word	0x00000006
        /*06b4*/ 	.word	0x00000000
        /*06b8*/ 	.short	0x010a
        /*06ba*/ 	.byte	0x3f
	.zero		1


	//   ....[99]....
        /*06bc*/ 	.word	0x00009230
        /*06c0*/ 	.word	0x00000009
        /*06c4*/ 	.word	0x00000000
        /*06c8*/ 	.short	0x010a
        /*06ca*/ 	.byte	0x3f
	.zero		1


	//   ....[100]....
        /*06cc*/ 	.word	0x00009280
        /*06d0*/ 	.word	0x00000008
        /*06d4*/ 	.word	0x00000000
        /*06d8*/ 	.short	0x010a
        /*06da*/ 	.byte	0x3f
	.zero		1


	//   ....[101]....
        /*06dc*/ 	.word	0x000092d0
        /*06e0*/ 	.word	0x0000000b
        /*06e4*/ 	.word	0x00000000
        /*06e8*/ 	.short	0x010a
        /*06ea*/ 	.byte	0x3f
	.zero		1


	//----- nvinfo : EIATTR_NUM_MBARRIERS
	.align		4
.L_28:
        /*06ec*/ 	.byte	0x03, 0x38
        /*06ee*/ 	.short	0x0030


	//----- nvinfo : EIATTR_EXIT_INSTR_OFFSETS
	.align		4
        /*06f0*/ 	.byte	0x04, 0x1c
        /*06f2*/ 	.short	(.L_30 - .L_29)


	//   ....[0]....
.L_29:
        /*06f4*/ 	.word	0x000013f0


	//   ....[1]....
        /*06f8*/ 	.word	0x00001450


	//   ....[2]....
        /*06fc*/ 	.word	0x00007030


	//   ....[3]....
        /*0700*/ 	.word	0x00007060


	//   ....[4]....
        /*0704*/ 	.word	0x00008a50


	//----- nvinfo : EIATTR_MAX_THREADS
	.align		4
.L_30:
        /*0708*/ 	.byte	0x04, 0x05
        /*070a*/ 	.short	(.L_32 - .L_31)
.L_31:
        /*070c*/ 	.word	0x00000180
        /*0710*/ 	.word	0x00000001
        /*0714*/ 	.word	0x00000001


	//----- nvinfo : EIATTR_CRS_STACK_SIZE
	.align		4
.L_32:
        /*0718*/ 	.byte	0x04, 0x1e
        /*071a*/ 	.short	(.L_34 - .L_33)
.L_33:
        /*071c*/ 	.word	0x00000000


	//----- nvinfo : EIATTR_CBANK_PARAM_SIZE
	.align		4
.L_34:
        /*0720*/ 	.byte	0x03, 0x19
        /*0722*/ 	.short	0x0570


	//----- nvinfo : EIATTR_PARAM_CBANK
	.align		4
        /*0724*/ 	.byte	0x04, 0x0a
        /*0726*/ 	.short	(.L_36 - .L_35)
	.align		4
.L_35:
        /*0728*/ 	.word	index@(.nv.constant0._ZN7cutlass13device_kernelINS_4gemm6kernel13GemmUniversalIN4cute5tupleIJiiiiEEENS1_10collective13CollectiveMmaINS1_40MainloopSm90TmaGmmaWarpSpecializedSparseILi21ENS5_IJNS4_1CILi1EEESB_SB_EEENS1_32KernelTmaWarpSpecializedPingpongEEENS5_IJNSA_ILi64EEENSA_ILi128EEESF_EEEaNS5_IJNS4_6LayoutINS5_IJiNS5_IJNSA_ILi2EEEiEEEiEEENS5_IJlNS5_IJSB_SJ_EEElEEEEENSI_INS5_IJNS5_IJSF_iEEESP_iEEENS5_IJNS5_IJSF_NSA_ILi4096EEEEEENS5_IJSB_lEEElEEEEEEEEaNS5_IJlSB_lEEENS4_8TiledMMAINS4_8MMA_AtomIJNS4_4SM904GMMA6SPARSE28GMMA_64x128x64_S32S8S8_SS_TNILNS11_9SparseSelE0EEEEEENSI_ISC_NS5_IJNSA_ILi0EEES17_S17_EEEEENS5_IJNS4_10UnderscoreES1A_S1A_EEEEENS4_13SM90_TMA_LOADENS4_14ComposedLayoutINS4_7SwizzleILi1ELi4ELi3EEENS4_25smem_sparse_ptr_flag_bitsILi2ELi8EEENSI_INS5_IJNS5_IJSB_NSA_ILi8EEEEEENS5_IJSJ_NSA_ILi32EEEEEEEEENS5_IJNS5_IJS17_SF_EEESM_EEEEEEEvNS4_8identityES1D_NS1E_INS1F_ILi2ELi4ELi3EEENS4_18smem_ptr_flag_bitsILi8EEENSI_INS5_IJS1J_SF_EEENS5_IJSF_SB_EEEEEEEvS1S_EENS_8epilogue10collective6detail29Sm90TmaWarpSpecializedAdapterINS22_15DefaultEpilogueIiNS5_IJSB_llEEES26_NS21_6thread17LinearCombinationIiLi1EiiLNS27_9ScaleType4KindE0ELNS_15FloatRoundStyleE2EiEENS1_15EpilogueDefaultEEEEEvvEEEEvNT_6ParamsE)
        /*072c*/ 	.short	0x0210
        /*072e*/ 	.short	0x0570


	//----- nvinfo : EIATTR_SW_WAR
	.align		4
.L_36:
        /*0730*/ 	.byte	0x04, 0x36
        /*0732*/ 	.short	(.L_38 - .L_37)
.L_37:
        /*0734*/ 	.word	0x00000008
.L_38:


//--------------------- .nv.callgraph             --------------------------
	.section	.nv.callgraph,"",@"SHT_CUDA_CALLGRAPH"
	.align	4
	.sectionentsize	8
	.align		4
        /*0000*/ 	.word	0x00000000
	.align		4
        /*0004*/ 	.word	0xffffffff
	.align		4
        /*0008*/ 	.word	0x00000000
	.align		4
        /*000c*/ 	.word	0xfffffffe
	.align		4
        /*0010*/ 	.word	0x00000000
	.align		4
        /*0014*/ 	.word	0xfffffffd
	.align		4
        /*0018*/ 	.word	0x00000000
	.align		4
        /*001c*/ 	.word	0xfffffffc


//--------------------- .nv.constant4             --------------------------
	.section	.nv.constant4,"a",@progbits
	.align	8
	.align		8
.nv.constant4:
        /*0000*/ 	.dword	_ZN39_INTERNAL_1ae7b1ab_4_k_cu_a393fada_27844cuda3std3__45__cpo5beginE
	.align		8
        /*0008*/ 	.dword	_ZN39_INTERNAL_1ae7b1ab_4_k_cu_a393fada_27844cuda3std3__45__cpo3endE
	.align		8
        /*0010*/ 	.dword	_ZN39_INTERNAL_1ae7b1ab_4_k_cu_a393fada_27844cuda3std3__45__cpo6cbeginE
	.align		8
        /*0018*/ 	.dword	_ZN39_INTERNAL_1ae7b1ab_4_k_cu_a393fada_27844cuda3std3__45__cpo4cendE
	.align		8
        /*0020*/ 	.dword	_ZN39_INTERNAL_1ae7b1ab_4_k_cu_a393fada_27844cuda3std3__441_GLOBAL__N__1ae7b1ab_4_k_cu_a393fada_27846ignoreE
	.align		8
        /*0028*/ 	.dword	_ZN39_INTERNAL_1ae7b1ab_4_k_cu_a393fada_27844cuda3std3__419piecewise_constructE
	.align		8
        /*0030*/ 	.dword	_ZN39_INTERNAL_1ae7b1ab_4_k_cu_a393fada_27844cuda3std3__48in_placeE
	.align		8
        /*0038*/ 	.dword	_ZN39_INTERNAL_1ae7b1ab_4_k_cu_a393fada_27844cuda3std6ranges3__45__cpo4swapE
	.align		8
        /*0040*/ 	.dword	_ZN39_INTERNAL_1ae7b1ab_4_k_cu_a393fada_27844cuda3std6ranges3__45__cpo9iter_moveE
	.align		8
        /*0048*/ 	.dword	_ZN39_INTERNAL_1ae7b1ab_4_k_cu_a393fada_27844cute7productE
	.align		8
        /*0050*/ 	.dword	_ZN39_INTERNAL_1ae7b1ab_4_k_cu_a393fada_27844cute1_E


//--------------------- .text._ZN7cutlass13device_kernelINS_4gemm6kernel13GemmUniversalIN4cute5tupleIJiiiiEEENS1_10collective13CollectiveMmaINS1_40MainloopSm90TmaGmmaWarpSpecializedSparseILi21ENS5_IJNS4_1CILi1EEESB_SB_EEENS1_32KernelTmaWarpSpecializedPingpongEEENS5_IJNSA_ILi64EEENSA_ILi128EEESF_EEEaNS5_IJNS4_6LayoutINS5_IJiNS5_IJNSA_ILi2EEEiEEEiEEENS5_IJlNS5_IJSB_SJ_EEElEEEEENSI_INS5_IJNS5_IJSF_iEEESP_iEEENS5_IJNS5_IJSF_NSA_ILi4096EEEEEENS5_IJSB_lEEElEEEEEEEEaNS5_IJlSB_lEEENS4_8TiledMMAINS4_8MMA_AtomIJNS4_4SM904GMMA6SPARSE28GMMA_64x128x64_S32S8S8_SS_TNILNS11_9SparseSelE0EEEEEENSI_ISC_NS5_IJNSA_ILi0EEES17_S17_EEEEENS5_IJNS4_10UnderscoreES1A_S1A_EEEEENS4_13SM90_TMA_LOADENS4_14ComposedLayoutINS4_7SwizzleILi1ELi4ELi3EEENS4_25smem_sparse_ptr_flag_bitsILi2ELi8EEENSI_INS5_IJNS5_IJSB_NSA_ILi8EEEEEENS5_IJSJ_NSA_ILi32EEEEEEEEENS5_IJNS5_IJS17_SF_EEESM_EEEEEEEvNS4_8identityES1D_NS1E_INS1F_ILi2ELi4ELi3EEENS4_18smem_ptr_flag_bitsILi8EEENSI_INS5_IJS1J_SF_EEENS5_IJSF_SB_EEEEEEEvS1S_EENS_8epilogue10collective6detail29Sm90TmaWarpSpecializedAdapterINS22_15DefaultEpilogueIiNS5_IJSB_llEEES26_NS21_6thread17LinearCombinationIiLi1EiiLNS27_9ScaleType4KindE0ELNS_15FloatRoundStyleE2EiEENS1_15EpilogueDefaultEEEEEvvEEEEvNT_6ParamsE --------------------------
	.section	.text._ZN7cutlass13device_kernelINS_4gemm6kernel13GemmUniversalIN4cute5tupleIJiiiiEEENS1_10collective13CollectiveMmaINS1_40MainloopSm90TmaGmmaWarpSpecializedSparseILi21ENS5_IJNS4_1CILi1EEESB_SB_EEENS1_32KernelTmaWarpSpecializedPingpongEEENS5_IJNSA_ILi64EEENSA_ILi128EEESF_EEEaNS5_IJNS4_6LayoutINS5_IJiNS5_IJNSA_ILi2EEEiEEEiEEENS5_IJlNS5_IJSB_SJ_EEElEEEEENSI_INS5_IJNS5_IJSF_iEEESP_iEEENS5_IJNS5_IJSF_NSA_ILi4096EEEEEENS5_IJSB_lEEElEEEEEEEEaNS5_IJlSB_lEEENS4_8TiledMMAINS4_8MMA_AtomIJNS4_4SM904GMMA6SPARSE28GMMA_64x128x64_S32S8S8_SS_TNILNS11_9SparseSelE0EEEEEENSI_ISC_NS5_IJNSA_ILi0EEES17_S17_EEEEENS5_IJNS4_10UnderscoreES1A_S1A_EEEEENS4_13SM90_TMA_LOADENS4_14ComposedLayoutINS4_7SwizzleILi1ELi4ELi3EEENS4_25smem_sparse_ptr_flag_bitsILi2ELi8EEENSI_INS5_IJNS5_IJSB_NSA_ILi8EEEEEENS5_IJSJ_NSA_ILi32EEEEEEEEENS5_IJNS5_IJS17_SF_EEESM_EEEEEEEvNS4_8identityES1D_NS1E_INS1F_ILi2ELi4ELi3EEENS4_18smem_ptr_flag_bitsILi8EEENSI_INS5_IJS1J_SF_EEENS5_IJSF_SB_EEEEEEEvS1S_EENS_8epilogue10collective6detail29Sm90TmaWarpSpecializedAdapterINS22_15DefaultEpilogueIiNS5_IJSB_llEEES26_NS21_6thread17LinearCombinationIiLi1EiiLNS27_9ScaleType4KindE0ELNS_15FloatRoundStyleE2EiEENS1_15EpilogueDefaultEEEEEvvEEEEvNT_6ParamsE,"ax",@progbits
	.align	128
.text._ZN7cutlass13device_kernelINS_4gemm6kernel13GemmUniversalIN4cute5tupleIJiiiiEEENS1_10collective13CollectiveMmaINS1_40MainloopSm90TmaGmmaWarpSpecializedSparseILi21ENS5_IJNS4_1CILi1EEESB_SB_EEENS1_32KernelTmaWarpSpecializedPingpongEEENS5_IJNSA_ILi64EEENSA_ILi128EEESF_EEEaNS5_IJNS4_6LayoutINS5_IJiNS5_IJNSA_ILi2EEEiEEEiEEENS5_IJlNS5_IJSB_SJ_EEElEEEEENSI_INS5_IJNS5_IJSF_iEEESP_iEEENS5_IJNS5_IJSF_NSA_ILi4096EEEEEENS5_IJSB_lEEElEEEEEEEEaNS5_IJlSB_lEEENS4_8TiledMMAINS4_8MMA_AtomIJNS4_4SM904GMMA6SPARSE28GMMA_64x128x64_S32S8S8_SS_TNILNS11_9SparseSelE0EEEEEENSI_ISC_NS5_IJNSA_ILi0EEES17_S17_EEEEENS5_IJNS4_10UnderscoreES1A_S1A_EEEEENS4_13SM90_TMA_LOADENS4_14ComposedLayoutINS4_7SwizzleILi1ELi4ELi3EEENS4_25smem_sparse_ptr_flag_bitsILi2ELi8EEENSI_INS5_IJNS5_IJSB_NSA_ILi8EEEEEENS5_IJSJ_NSA_ILi32EEEEEEEEENS5_IJNS5_IJS17_SF_EEESM_EEEEEEEvNS4_8identityES1D_NS1E_INS1F_ILi2ELi4ELi3EEENS4_18smem_ptr_flag_bitsILi8EEENSI_INS5_IJS1J_SF_EEENS5_IJSF_SB_EEEEEEEvS1S_EENS_8epilogue10collective6detail29Sm90TmaWarpSpecializedAdapterINS22_15DefaultEpilogueIiNS5_IJSB_llEEES26_NS21_6thread17LinearCombinationIiLi1EiiLNS27_9ScaleType4KindE0ELNS_15FloatRoundStyleE2EiEENS1_15EpilogueDefaultEEEEEvvEEEEvNT_6ParamsE:
        .type           _ZN7cutlass13device_kernelINS_4gemm6kernel13GemmUniversalIN4cute5tupleIJiiiiEEENS1_10collective13CollectiveMmaINS1_40MainloopSm90TmaGmmaWarpSpecializedSparseILi21ENS5_IJNS4_1CILi1EEESB_SB_EEENS1_32KernelTmaWarpSpecializedPingpongEEENS5_IJNSA_ILi64EEENSA_ILi128EEESF_EEEaNS5_IJNS4_6LayoutINS5_IJiNS5_IJNSA_ILi2EEEiEEEiEEENS5_IJlNS5_IJSB_SJ_EEElEEEEENSI_INS5_IJNS5_IJSF_iEEESP_iEEENS5_IJNS5_IJSF_NSA_ILi4096EEEEEENS5_IJSB_lEEElEEEEEEEEaNS5_IJlSB_lEEENS4_8TiledMMAINS4_8MMA_AtomIJNS4_4SM904GMMA6SPARSE28GMMA_64x128x64_S32S8S8_SS_TNILNS11_9SparseSelE0EEEEEENSI_ISC_NS5_IJNSA_ILi0EEES17_S17_EEEEENS5_IJNS4_10UnderscoreES1A_S1A_EEEEENS4_13SM90_TMA_LOADENS4_14ComposedLayoutINS4_7SwizzleILi1ELi4ELi3EEENS4_25smem_sparse_ptr_flag_bitsILi2ELi8EEENSI_INS5_IJNS5_IJSB_NSA_ILi8EEEEEENS5_IJSJ_NSA_ILi32EEEEEEEEENS5_IJNS5_IJS17_SF_EEESM_EEEEEEEvNS4_8identityES1D_NS1E_INS1F_ILi2ELi4ELi3EEENS4_18smem_ptr_flag_bitsILi8EEENSI_INS5_IJS1J_SF_EEENS5_IJSF_SB_EEEEEEEvS1S_EENS_8epilogue10collective6detail29Sm90TmaWarpSpecializedAdapterINS22_15DefaultEpilogueIiNS5_IJSB_llEEES26_NS21_6thread17LinearCombinationIiLi1EiiLNS27_9ScaleType4KindE0ELNS_15FloatRoundStyleE2EiEENS1_15EpilogueDefaultEEEEEvvEEEEvNT_6ParamsE,@function
        .size           _ZN7cutlass13device_kernelINS_4gemm6kernel13GemmUniversalIN4cute5tupleIJiiiiEEENS1_10collective13CollectiveMmaINS1_40MainloopSm90TmaGmmaWarpSpecializedSparseILi21ENS5_IJNS4_1CILi1EEESB_SB_EEENS1_32KernelTmaWarpSpecializedPingpongEEENS5_IJNSA_ILi64EEENSA_ILi128EEESF_EEEaNS5_IJNS4_6LayoutINS5_IJiNS5_IJNSA_ILi2EEEiEEEiEEENS5_IJlNS5_IJSB_SJ_EEElEEEEENSI_INS5_IJNS5_IJSF_iEEESP_iEEENS5_IJNS5_IJSF_NSA_ILi4096EEEEEENS5_IJSB_lEEElEEEEEEEEaNS5_IJlSB_lEEENS4_8TiledMMAINS4_8MMA_AtomIJNS4_4SM904GMMA6SPARSE28GMMA_64x128x64_S32S8S8_SS_TNILNS11_9SparseSelE0EEEEEENSI_ISC_NS5_IJNSA_ILi0EEES17_S17_EEEEENS5_IJNS4_10UnderscoreES1A_S1A_EEEEENS4_13SM90_TMA_LOADENS4_14ComposedLayoutINS4_7SwizzleILi1ELi4ELi3EEENS4_25smem_sparse_ptr_flag_bitsILi2ELi8EEENSI_INS5_IJNS5_IJSB_NSA_ILi8EEEEEENS5_IJSJ_NSA_ILi32EEEEEEEEENS5_IJNS5_IJS17_SF_EEESM_EEEEEEEvNS4_8identityES1D_NS1E_INS1F_ILi2ELi4ELi3EEENS4_18smem_ptr_flag_bitsILi8EEENSI_INS5_IJS1J_SF_EEENS5_IJSF_SB_EEEEEEEvS1S_EENS_8epilogue10collective6detail29Sm90TmaWarpSpecializedAdapterINS22_15DefaultEpilogueIiNS5_IJSB_llEEES26_NS21_6thread17LinearCombinationIiLi1EiiLNS27_9ScaleType4KindE0ELNS_15FloatRoundStyleE2EiEENS1_15EpilogueDefaultEEEEEvvEEEEvNT_6ParamsE,(.L_x_223 - _ZN7cutlass13device_kernelINS_4gemm6kernel13GemmUniversalIN4cute5tupleIJiiiiEEENS1_10collective13CollectiveMmaINS1_40MainloopSm90TmaGmmaWarpSpecializedSparseILi21ENS5_IJNS4_1CILi1EEESB_SB_EEENS1_32KernelTmaWarpSpecializedPingpongEEENS5_IJNSA_ILi64EEENSA_ILi128EEESF_EEEaNS5_IJNS4_6LayoutINS5_IJiNS5_IJNSA_ILi2EEEiEEEiEEENS5_IJlNS5_IJSB_SJ_EEElEEEEENSI_INS5_IJNS5_IJSF_iEEESP_iEEENS5_IJNS5_IJSF_NSA_ILi4096EEEEEENS5_IJSB_lEEElEEEEEEEEaNS5_IJlSB_lEEENS4_8TiledMMAINS4_8MMA_AtomIJNS4_4SM904GMMA6SPARSE28GMMA_64x128x64_S32S8S8_SS_TNILNS11_9SparseSelE0EEEEEENSI_ISC_NS5_IJNSA_ILi0EEES17_S17_EEEEENS5_IJNS4_10UnderscoreES1A_S1A_EEEEENS4_13SM90_TMA_LOADENS4_14ComposedLayoutINS4_7SwizzleILi1ELi4ELi3EEENS4_25smem_sparse_ptr_flag_bitsILi2ELi8EEENSI_INS5_IJNS5_IJSB_NSA_ILi8EEEEEENS5_IJSJ_NSA_ILi32EEEEEEEEENS5_IJNS5_IJS17_SF_EEESM_EEEEEEEvNS4_8identityES1D_NS1E_INS1F_ILi2ELi4ELi3EEENS4_18smem_ptr_flag_bitsILi8EEENSI_INS5_IJS1J_SF_EEENS5_IJSF_SB_EEEEEEEvS1S_EENS_8epilogue10collective6detail29Sm90TmaWarpSpecializedAdapterINS22_15DefaultEpilogueIiNS5_IJSB_llEEES26_NS21_6thread17LinearCombinationIiLi1EiiLNS27_9ScaleType4KindE0ELNS_15FloatRoundStyleE2EiEENS1_15EpilogueDefaultEEEEEvvEEEEvNT_6ParamsE)
        .other          _ZN7cutlass13device_kernelINS_4gemm6kernel13GemmUniversalIN4cute5tupleIJiiiiEEENS1_10collective13CollectiveMmaINS1_40MainloopSm90TmaGmmaWarpSpecializedSparseILi21ENS5_IJNS4_1CILi1EEESB_SB_EEENS1_32KernelTmaWarpSpecializedPingpongEEENS5_IJNSA_ILi64EEENSA_ILi128EEESF_EEEaNS5_IJNS4_6LayoutINS5_IJiNS5_IJNSA_ILi2EEEiEEEiEEENS5_IJlNS5_IJSB_SJ_EEElEEEEENSI_INS5_IJNS5_IJSF_iEEESP_iEEENS5_IJNS5_IJSF_NSA_ILi4096EEEEEENS5_IJSB_lEEElEEEEEEEEaNS5_IJlSB_lEEENS4_8TiledMMAINS4_8MMA_AtomIJNS4_4SM904GMMA6SPARSE28GMMA_64x128x64_S32S8S8_SS_TNILNS11_9SparseSelE0EEEEEENSI_ISC_NS5_IJNSA_ILi0EEES17_S17_EEEEENS5_IJNS4_10UnderscoreES1A_S1A_EEEEENS4_13SM90_TMA_LOADENS4_14ComposedLayoutINS4_7SwizzleILi1ELi4ELi3EEENS4_25smem_sparse_ptr_flag_bitsILi2ELi8EEENSI_INS5_IJNS5_IJSB_NSA_ILi8EEEEEENS5_IJSJ_NSA_ILi32EEEEEEEEENS5_IJNS5_IJS17_SF_EEESM_EEEEEEEvNS4_8identityES1D_NS1E_INS1F_ILi2ELi4ELi3EEENS4_18smem_ptr_flag_bitsILi8EEENSI_INS5_IJS1J_SF_EEENS5_IJSF_SB_EEEEEEEvS1S_EENS_8epilogue10collective6detail29Sm90TmaWarpSpecializedAdapterINS22_15DefaultEpilogueIiNS5_IJSB_llEEES26_NS21_6thread17LinearCombinationIiLi1EiiLNS27_9ScaleType4KindE0ELNS_15FloatRoundStyleE2EiEENS1_15EpilogueDefaultEEEEEvvEEEEvNT_6ParamsE,@"STO_CUDA_ENTRY STV_DEFAULT"
_ZN7cutlass13device_kernelINS_4gemm6kernel13GemmUniversalIN4cute5tupleIJiiiiEEENS1_10collective13CollectiveMmaINS1_40MainloopSm90TmaGmmaWarpSpecializedSparseILi21ENS5_IJNS4_1CILi1EEESB_SB_EEENS1_32KernelTmaWarpSpecializedPingpongEEENS5_IJNSA_ILi64EEENSA_ILi128EEESF_EEEaNS5_IJNS4_6LayoutINS5_IJiNS5_IJNSA_ILi2EEEiEEEiEEENS5_IJlNS5_IJSB_SJ_EEElEEEEENSI_INS5_IJNS5_IJSF_iEEESP_iEEENS5_IJNS5_IJSF_NSA_ILi4096EEEEEENS5_IJSB_lEEElEEEEEEEEaNS5_IJlSB_lEEENS4_8TiledMMAINS4_8MMA_AtomIJNS4_4SM904GMMA6SPARSE28GMMA_64x128x64_S32S8S8_SS_TNILNS11_9SparseSelE0EEEEEENSI_ISC_NS5_IJNSA_ILi0EEES17_S17_EEEEENS5_IJNS4_10UnderscoreES1A_S1A_EEEEENS4_13SM90_TMA_LOADENS4_14ComposedLayoutINS4_7SwizzleILi1ELi4ELi3EEENS4_25smem_sparse_ptr_flag_bitsILi2ELi8EEENSI_INS5_IJNS5_IJSB_NSA_ILi8EEEEEENS5_IJSJ_NSA_ILi32EEEEEEEEENS5_IJNS5_IJS17_SF_EEESM_EEEEEEEvNS4_8identityES1D_NS1E_INS1F_ILi2ELi4ELi3EEENS4_18smem_ptr_flag_bitsILi8EEENSI_INS5_IJS1J_SF_EEENS5_IJSF_SB_EEEEEEEvS1S_EENS_8epilogue10collective6detail29Sm90TmaWarpSpecializedAdapterINS22_15DefaultEpilogueIiNS5_IJSB_llEEES26_NS21_6thread17LinearCombinationIiLi1EiiLNS27_9ScaleType4KindE0ELNS_15FloatRoundStyleE2EiEENS1_15EpilogueDefaultEEEEEvvEEEEvNT_6ParamsE:
[----:B------:R-:W-:Y:S01]  /*0000*/  LDC R1, c[0x0][0x28] ;  /* 0x00000a00ff017b82 */ /* 0x000fe20000000800 */
[----:B------:R-:W0:Y:S01]  /*0010*/  S2R R10, SR_TID.X ;  /* 0x00000000000a7919 */ /* 0x000e220000002100 */
[----:B------:R-:W-:Y:S01]  /*0020*/  ELECT P0, URZ, PT ;  /* 0x00000000003f782f */ /* 0x000fe20003800000 */
[----:B------:R-:W-:Y:S01]  /*0030*/  BSSY B0, `(.L_x_0) ;  /* 0x0000012000007945 */ /* 0x000fe20003800000 */
[--C-:B0-----:R-:W-:Y:S02]  /*0040*/  SHF.R.U32.HI R0, RZ, 0x5, R10.reuse ;  /* 0x00000005ff007819 */ /* 0x101fe4000001160a */
[----:B------:R-:W-:-:S03]  /*0050*/  SHF.R.U32.HI R4, RZ, 0x7, R10 ;  /* 0x00000007ff047819 */ /* 0x000fc6000001160a */
[----:B------:R-:W0:Y:S04]  /*0060*/  SHFL.IDX PT, R2, R0, RZ, 0x1f ;  /* 0x00001fff00027589 */ /* 0x000e2800000e0000 */
[----:B------:R1:W2:Y:S01]  /*0070*/  SHFL.IDX PT, R5, R4, RZ, 0x1f ;  /* 0x00001fff04057589 */ /* 0x0002a200000e0000 */
[----:B0-----:R-:W-:-:S13]  /*0080*/  ISETP.NE.OR P0, PT, R2, RZ, !P0 ;  /* 0x000000ff0200720c */ /* 0x001fda0004705670 */
[----:B-12---:R-:W-:Y:S05]  /*0090*/  @P0 BRA `(.L_x_1) ;  /* 0x00000000002c0947 */ /* 0x006fea0003800000 */
[----:B------:R-:W-:Y:S02]  /*00a0*/  ULDC.64 UR4, c[0x0][0x198] ;  /* 0x0000660000047ab9 */ /* 0x000fe40000000a00 */
[----:B------:R-:W-:Y:S02]  /*00b0*/  UIADD3 UR6, UP0, UR4, 0xf0, URZ ;  /* 0x000000f004067890 */ /* 0x000fe4000ff1e03f */
[----:B------:R-:W-:Y:S02]  /*00c0*/  UIADD3 UR8, UP1, UR4, 0x1f0, URZ ;  /* 0x000001f004087890 */ /* 0x000fe4000ff3e03f */
[----:B------:R-:W-:Y:S02]  /*00d0*/  UIADD3 UR4, UP2, UR4, 0x2f0, URZ ;  /* 0x000002f004047890 */ /* 0x000fe4000ff5e03f */
[----:B------:R-:W-:Y:S02]  /*00e0*/  UIADD3.X UR7, URZ, UR5, URZ, UP0, !UPT ;  /* 0x000000053f077290 */ /* 0x000fe400087fe43f */
[----:B------:R-:W-:-:S02]  /*00f0*/  UIADD3.X UR9, URZ, UR5, URZ, UP1, !UPT ;  /* 0x000000053f097290 */ /* 0x000fc40008ffe43f */
[----:B------:R-:W-:-:S05]  /*0100*/  UIADD3.X UR5, URZ, UR5, URZ, UP2, !UPT ;  /* 0x000000053f057290 */ /* 0x000fca00097fe43f */
[----:B------:R0:W-:Y:S02]  /*0110*/  UTMACCTL.PF [UR6] ;  /* 0x00000000060079b9 */ /* 0x0001e40008040000 */
[----:B------:R0:W-:Y:S02]  /*0120*/  UTMACCTL.PF [UR8] ;  /* 0x00000000080079b9 */ /* 0x0001e40008040000 */
[----:B------:R0:W-:Y:S02]  /*0130*/  UTMACCTL.PF [UR4] ;  /* 0x00000000040079b9 */ /* 0x0001e40008040000 */
[----:B0-----:R-:W-:Y:S01]  /*0140*/  NOP ;  /* 0x0000000000007918 */ /* 0x001fe20000000000 */
.L_x_1:
[----:B------:R-:W-:Y:S05]  /*0150*/  BSYNC B0 ;  /* 0x0000000000007941 */ /* 0x000fea0003800000 */
.L_x_0:
[----:B------:R-:W0:Y:S02]  /*0160*/  SHFL.IDX PT, R3, R0, RZ, 0x1f ;  /* 0x00001fff00037589 */ /* 0x000e2400000e0000 */
[----:B0-----:R-:W-:-:S13]  /*0170*/  ISETP.NE.AND P0, PT, R3, RZ, PT ;  /* 0x000000ff0300720c */ /* 0x001fda0003f05270 */
[----:B------:R-:W-:Y:S05]  /*0180*/  @P0 BRA `(.L_x_2) ;  /* 0x0000000000ec0947 */ /* 0x000fea0003800000 */
[----:B------:R-:W-:Y:S01]  /*0190*/  ELECT P0, URZ, PT ;  /* 0x00000000003f782f */ /* 0x000fe20003800000 */
[----:B------:R-:W-:-:S12]  /*01a0*/  BSSY B0, `(.L_x_2) ;  /* 0x0000039000007945 */ /* 0x000fd80003800000 */
[----:B------:R-:W-:Y:S05]  /*01b0*/  @!P0 BRA `(.L_x_3) ;  /* 0x0000000000dc8947 */ /* 0x000fea0003800000 */
[----:B------:R-:W0:Y:S01]  /*01c0*/  S2UR UR8, SR_CgaCtaId ;  /* 0x00000000000879c3 */ /* 0x000e220000008800 */
[----:B------:R-:W-:Y:S01]  /*01d0*/  UMOV UR4, 0x400 ;  /* 0x0000040000047882 */ /* 0x000fe20000000000 */
[----:B------:R-:W-:Y:S01]  /*01e0*/  UMOV UR5, 0x1 ;  /* 0x0000000100057882 */ /* 0x000fe20000000000 */
[----:B------:R-:W-:Y:S02]  /*01f0*/  UMOV UR6, 0x80 ;  /* 0x0000008000067882 */ /* 0x000fe40000000000 */
[----:B------:R-:W-:-:S04]  /*0200*/  UIADD3 UR6, -UR6, 0x100000, URZ ;  /* 0x0010000006067890 */ /* 0x000fc8000fffe13f */
[----:B------:R-:W-:Y:S02]  /*0210*/  USHF.L.U32 UR7, UR6, 0xb, URZ ;  /* 0x0000000b06077899 */ /* 0x000fe4000800063f */
[----:B------:R-:W-:Y:S02]  /*0220*/  USHF.L.U32 UR6, UR6, 0x1, URZ ;  /* 0x0000000106067899 */ /* 0x000fe4000800063f */
[----:B0-----:R-:W-:Y:S02]  /*0230*/  ULEA UR8, UR8, UR4, 0x18 ;  /* 0x0000000408087291 */ /* 0x001fe4000f8ec03f */
[----:B------:R-:W-:-:S04]  /*0240*/  UIADD3 UR4, -UR5, 0x100000, URZ ;  /* 0x0010000005047890 */ /* 0x000fc8000fffe13f */
[----:B------:R-:W-:Y:S02]  /*0250*/  USHF.L.U32 UR5, UR4, 0xb, URZ ;  /* 0x0000000b04057899 */ /* 0x000fe4000800063f */
[----:B------:R-:W-:Y:S01]  /*0260*/  USHF.L.U32 UR4, UR4, 0x1, URZ ;  /* 0x0000000104047899 */ /* 0x000fe2000800063f */
[----:B------:R-:W0:Y:S11]  /*0270*/  FENCE.VIEW.ASYNC.S ;  /* 0x00000000000073c6 */ /* 0x000e360000000000 */
[----:B0-----:R0:W1:Y:S01]  /*0280*/  SYNCS.EXCH.64 URZ, [UR8], UR4 ;  /* 0x00000004083f75b2 */ /* 0x0010620008000100 */
[----:B------:R0:W2:Y:S01]  /*0290*/  SYNCS.EXCH.64 URZ, [UR8+0xa8], UR6 ;  /* 0x0000a806083f75b2 */ /* 0x0000a20008000100 */
[----:B------:R0:W3:Y:S01]  /*02a0*/  SYNCS.EXCH.64 URZ, [UR8+0x8], UR4 ;  /* 0x00000804083f75b2 */ /* 0x0000e20008000100 */
[----:B------:R0:W4:Y:S01]  /*02b0*/  SYNCS.EXCH.64 URZ, [UR8+0xb0], UR6 ;  /* 0x0000b006083f75b2 */ /* 0x0001220008000100 */
[----:B------:R0:W0:Y:S01]  /*02c0*/  SYNCS.EXCH.64 URZ, [UR8+0x10], UR4 ;  /* 0x00001004083f75b2 */ /* 0x0000220008000100 */
        /* <DEDUP_REMOVED lines=37> */
[----:B-1234-:R-:W-:Y:S01]  /*0520*/  NOP ;  /* 0x0000000000007918 */ /* 0x01efe20000000000 */
.L_x_3:
[----:B0-----:R-:W-:Y:S05]  /*0530*/  BSYNC B0 ;  /* 0x0000000000007941 */ /* 0x001fea0003800000 */
.L_x_2:
[----:B------:R-:W0:Y:S01]  /*0540*/  SHFL.IDX PT, R6, R0, RZ, 0x1f ;  /* 0x00001fff00067589 */ /* 0x000e2200000e0000 */
[----:B------:R-:W-:Y:S01]  /*0550*/  ELECT P0, URZ, PT ;  /* 0x00000000003f782f */ /* 0x000fe20003800000 */
[----:B------:R-:W-:Y:S01]  /*0560*/  NOP ;  /* 0x0000000000007918 */ /* 0x000fe20000000000 */
[----:B------:R-:W-:Y:S01]  /*0570*/  ELECT P1, URZ, PT ;  /* 0x00000000003f782f */ /* 0x000fe20003820000 */
[----:B------:R-:W1:Y:S01]  /*0580*/  SHFL.IDX PT, R3, R0, RZ, 0x1f ;  /* 0x00001fff00037589 */ /* 0x000e6200000e0000 */
[----:B------:R-:W-:Y:S01]  /*0590*/  UMOV UR4, 0x20 ;  /* 0x0000002000047882 */ /* 0x000fe20000000000 */
[----:B------:R-:W-:Y:S01]  /*05a0*/  UMOV UR11, 0x80 ;  /* 0x00000080000b7882 */ /* 0x000fe20000000000 */
[----:B------:R-:W-:Y:S01]  /*05b0*/  NOP ;  /* 0x0000000000007918 */ /* 0x000fe20000000000 */
[----:B------:R-:W2:Y:S01]  /*05c0*/  SHFL.IDX PT, R4, R4, RZ, 0x1f ;  /* 0x00001fff04047589 */ /* 0x000ea200000e0000 */
[C---:B------:R-:W-:Y:S01]  /*05d0*/  VIADD R33, R5.reuse, 0xffffffff ;  /* 0xffffffff05217836 */ /* 0x040fe20000000000 */
[----:B------:R-:W-:Y:S01]  /*05e0*/  ULDC.64 UR18, c[0x0][0x208] ;  /* 0x0000820000127ab9 */ /* 0x000fe20000000a00 */
[----:B------:R-:W-:-:S03]  /*05f0*/  ISETP.NE.AND P2, PT, R5, RZ, PT ;  /* 0x000000ff0500720c */ /* 0x000fc60003f45270 */
[----:B------:R-:W-:Y:S02]  /*0600*/  ISETP.GE.U32.AND P3, PT, R33, 0x2, PT ;  /* 0x000000022100780c */ /* 0x000fe40003f66070 */
[----:B0-----:R-:W-:Y:S02]  /*0610*/  ISETP.NE.OR P0, PT, R6, RZ, !P0 ;  /* 0x000000ff0600720c */ /* 0x001fe40004705670 */
[----:B-1----:R-:W-:Y:S02]  /*0620*/  ISETP.NE.OR P1, PT, R3, RZ, !P1 ;  /* 0x000000ff0300720c */ /* 0x002fe40004f25670 */
[----:B------:R-:W-:Y:S02]  /*0630*/  SHF.R.S32.HI R3, RZ, 0x1f, R2 ;  /* 0x0000001fff037819 */ /* 0x000fe40000011402 */
[----:B--2---:R-:W-:Y:S02]  /*0640*/  R2UR UR12, R4 ;  /* 0x00000000040c72ca */ /* 0x004fe400000e0000 */
[----:B------:R-:W-:-:S05]  /*0650*/  LEA.HI R3, R3, R2, RZ, 0x2 ;  /* 0x0000000203037211 */ /* 0x000fca00078f10ff */
[----:B------:R-:W-:Y:S01]  /*0660*/  VOTEU.ALL UP0, P0 ;  /* 0x00000000003f7886 */ /* 0x000fe20000000000 */
[----:B------:R-:W-:Y:S01]  /*0670*/  LOP3.LUT R3, R3, 0xfffffffc, RZ, 0xc0, !PT ;  /* 0xfffffffc03037812 */ /* 0x000fe200078ec0ff */
[----:B------:R-:W-:-:S03]  /*0680*/  VOTEU.ALL UP1, P1 ;  /* 0x00000000003f7886 */ /* 0x000fc60000820000 */
[----:B------:R-:W0:Y:S01]  /*0690*/  @!UP0 S2UR UR7, SR_CgaCtaId ;  /* 0x00000000000789c3 */ /* 0x000e220000008800 */
[----:B------:R-:W-:Y:S01]  /*06a0*/  @!UP0 UMOV UR6, 0x400 ;  /* 0x0000040000068882 */ /* 0x000fe20000000000 */
[----:B------:R-:W-:-:S04]  /*06b0*/  @!UP0 UIADD3 UR4, -UR4, 0x100000, URZ ;  /* 0x0010000004048890 */ /* 0x000fc8000fffe13f */
[----:B------:R-:W-:Y:S02]  /*06c0*/  @!UP0 USHF.L.U32 UR5, UR4, 0xb, URZ ;  /* 0x0000000b04058899 */ /* 0x000fe4000800063f */
[----:B------:R-:W-:Y:S01]  /*06d0*/  @!UP0 USHF.L.U32 UR4, UR4, 0x1, URZ ;  /* 0x0000000104048899 */ /* 0x000fe2000800063f */
[----:B------:R-:W-:Y:S01]  /*06e0*/  IMAD.IADD R20, R2, 0x1, -R3 ;  /* 0x0000000102147824 */ /* 0x000fe200078e0a03 */
[----:B------:R-:W-:Y:S01]  /*06f0*/  @!UP1 UMOV UR9, 0x400 ;  /* 0x0000040000099882 */ /* 0x000fe20000000000 */
[----:B------:R-:W-:Y:S01]  /*0700*/  VOTEU.ALL UP2, P1 ;  /* 0x00000000003f7886 */ /* 0x000fe20000840000 */
[----:B------:R-:W-:Y:S01]  /*0710*/  VOTEU.ALL UP3, P1 ;  /* 0x00000000003f7886 */ /* 0x000fe20000860000 */
[----:B------:R-:W-:Y:S01]  /*0720*/  VOTEU.ALL UP4, P1 ;  /* 0x00000000003f7886 */ /* 0x000fe20000880000 */
[----:B------:R-:W1:Y:S01]  /*0730*/  @!UP1 S2UR UR10, SR_CgaCtaId ;  /* 0x00000000000a99c3 */ /* 0x000e620000008800 */
[----:B------:R-:W-:Y:S01]  /*0740*/  VOTEU.ALL UP5, P1 ;  /* 0x00000000003f7886 */ /* 0x000fe200008a0000 */
[----:B------:R-:W-:-:S04]  /*0750*/  SHF.R.S32.HI R3, RZ, 0x1f, R10 ;  /* 0x0000001fff037819 */ /* 0x000fc8000001140a */
[----:B------:R-:W-:-:S04]  /*0760*/  LEA.HI R3, R3, R10, RZ, 0x7 ;  /* 0x0000000a03037211 */ /* 0x000fc800078f38ff */
[----:B------:R-:W-:-:S05]  /*0770*/  LOP3.LUT R3, R3, 0xffffff80, RZ, 0xc0, !PT ;  /* 0xffffff8003037812 */ /* 0x000fca00078ec0ff */
[----:B------:R-:W-:Y:S01]  /*0780*/  IMAD.IADD R11, R10, 0x1, -R3 ;  /* 0x000000010a0b7824 */ /* 0x000fe200078e0a03 */
[----:B0-----:R-:W-:Y:S02]  /*0790*/  @!UP0 ULEA UR8, UR7, UR6, 0x18 ;  /* 0x0000000607088291 */ /* 0x001fe4000f8ec03f */
[----:B------:R-:W-:-:S04]  /*07a0*/  @!UP1 UIADD3 UR6, -UR11, 0x100000, URZ ;  /* 0x001000000b069890 */ /* 0x000fc8000fffe13f */
[----:B------:R-:W-:Y:S02]  /*07b0*/  @!UP1 USHF.L.U32 UR7, UR6, 0xb, URZ ;  /* 0x0000000b06079899 */ /* 0x000fe4000800063f */
[----:B------:R-:W-:Y:S01]  /*07c0*/  @!UP1 USHF.L.U32 UR6, UR6, 0x1, URZ ;  /* 0x0000000106069899 */ /* 0x000fe2000800063f */
[----:B------:R-:W-:Y:S01]  /*07d0*/  VOTEU.ALL UP0, P0 ;  /* 0x00000000003f7886 */ /* 0x000fe20000000000 */
[----:B-1----:R-:W-:Y:S01]  /*07e0*/  @!UP1 ULEA UR9, UR10, UR9, 0x18 ;  /* 0x000000090a099291 */ /* 0x002fe2000f8ec03f */
[----:B------:R-:W-:Y:S02]  /*07f0*/  VOTEU.ALL UP1, P0 ;  /* 0x00000000003f7886 */ /* 0x000fe40000020000 */
[----:B------:R-:W-:Y:S01]  /*0800*/  ULDC.64 UR10, c[0x0][0x698] ;  /* 0x0001a600000a7ab9 */ /* 0x000fe20000000a00 */
[----:B------:R-:W-:Y:S01]  /*0810*/  ISETP.NE.AND P0, PT, R20, 0x3, PT ;  /* 0x000000031400780c */ /* 0x000fe20003f05270 */
[----:B------:R-:W0:Y:S02]  /*0820*/  FENCE.VIEW.ASYNC.S ;  /* 0x00000000000073c6 */ /* 0x000e240000000000 */
[----:B0-----:R0:W1:Y:S01]  /*0830*/  @!UP0 SYNCS.EXCH.64 URZ, [UR8+0x180], UR4 ;  /* 0x00018004083f85b2 */ /* 0x0010620008000100 */
[----:B------:R-:W-:-:S02]  /*0840*/  ISETP.NE.U32.AND P1, PT, RZ, UR10, PT ;  /* 0x0000000aff007c0c */ /* 0x000fc4000bf25070 */
[----:B------:R-:W-:Y:S02]  /*0850*/  ISETP.EQ.OR P0, PT, R20, RZ, !P0 ;  /* 0x000000ff1400720c */ /* 0x000fe40004702670 */
[----:B------:R-:W-:Y:S02]  /*0860*/  ISETP.NE.AND.EX P1, PT, RZ, UR11, PT, P1 ;  /* 0x0000000bff007c0c */ /* 0x000fe4000bf25310 */
[----:B------:R-:W-:-:S04]  /*0870*/  ISETP.EQ.AND P0, PT, R5, RZ, P0 ;  /* 0x000000ff0500720c */ /* 0x000fc80000702270 */
[----:B------:R-:W-:-:S04]  /*0880*/  SEL R7, RZ, 0x1, !P0 ;  /* 0x00000001ff077807 */ /* 0x000fc80004000000 */
[----:B------:R-:W-:Y:S01]  /*0890*/  SEL R7, R7, 0x2, P3 ;  /* 0x0000000207077807 */ /* 0x000fe20001800000 */
[----:B------:R0:W1:Y:S01]  /*08a0*/  @!UP1 SYNCS.EXCH.64 URZ, [UR8+0x188], UR4 ;  /* 0x00018804083f95b2 */ /* 0x0000620008000100 */
[----:B------:R-:W-:Y:S01]  /*08b0*/  NOP ;  /* 0x0000000000007918 */ /* 0x000fe20000000000 */
[----:B------:R0:W1:Y:S01]  /*08c0*/  @!UP2 SYNCS.EXCH.64 URZ, [UR9+0x160], UR6 ;  /* 0x00016006093fa5b2 */ /* 0x0000620008000100 */
[----:B------:R0:W1:Y:S01]  /*08d0*/  @!UP3 SYNCS.EXCH.64 URZ, [UR9+0x168], UR6 ;  /* 0x00016806093fb5b2 */ /* 0x0000620008000100 */
[----:B------:R0:W1:Y:S01]  /*08e0*/  @!UP4 SYNCS.EXCH.64 URZ, [UR9+0x170], UR6 ;  /* 0x00017006093fc5b2 */ /* 0x0000620008000100 */
[----:B------:R0:W1:Y:S01]  /*08f0*/  @!UP5 SYNCS.EXCH.64 URZ, [UR9+0x178], UR6 ;  /* 0x00017806093fd5b2 */ /* 0x0000620008000100 */
[----:B------:R-:W-:Y:S01]  /*0900*/  NOP ;  /* 0x0000000000007918 */ /* 0x000fe20000000000 */
[----:B-1----:R-:W-:Y:S06]  /*0910*/  BAR.SYNC.DEFER_BLOCKING 0x0 ;  /* 0x0000000000007b1d */ /* 0x002fec0000010000 */
[----:B0-----:R-:W-:Y:S05]  /*0920*/  @!P1 BRA `(.L_x_4) ;  /* 0x00000000001c9947 */ /* 0x001fea0003800000 */
[----:B------:R-:W0:Y:S02]  /*0930*/  LDC.64 R2, c[0x0][0x698] ;  /* 0x0001a600ff027b82 */ /* 0x000e240000000a00 */
[----:B0-----:R-:W2:Y:S02]  /*0940*/  LDG.E.64 R2, desc[UR18][R2.64] ;  /* 0x0000001202027981 */ /* 0x001ea4000c1e1b00 */
[----:B--2---:R-:W-:-:S04]  /*0950*/  ISETP.NE.U32.AND P0, PT, R2, RZ, PT ;  /* 0x000000ff0200720c */ /* 0x004fc80003f05070 */
[----:B------:R-:W-:-:S13]  /*0960*/  ISETP.NE.AND.EX P0, PT, R3, RZ, PT, P0 ;  /* 0x000000ff0300720c */ /* 0x000fda0003f05300 */
[----:B------:R-:W-:Y:S05]  /*0970*/  @!P0 BRA `(.L_x_4) ;  /* 0x0000000000088947 */ /* 0x000fea0003800000 */
[----:B------:R2:W5:Y:S01]  /*0980*/  LD.E R12, desc[UR18][R2.64] ;  /* 0x00000012020c7980 */ /* 0x000562000c101900 */
[----:B------:R-:W-:Y:S05]  /*0990*/  BRA `(.L_x_5) ;  /* 0x0000000000207947 */ /* 0x000fea0003800000 */
.L_x_4:
[----:B------:R-:W-:Y:S02]  /*09a0*/  ULDC.64 UR4, c[0x0][0x688] ;  /* 0x0001a20000047ab9 */ /* 0x000fe40000000a00 */
[----:B------:R-:W-:-:S04]  /*09b0*/  ISETP.NE.U32.AND P0, PT, RZ, UR4, PT ;  /* 0x00000004ff007c0c */ /* 0x000fc8000bf05070 */
[----:B------:R-:W-:-:S13]  /*09c0*/  ISETP.NE.AND.EX P0, PT, RZ, UR5, PT, P0 ;  /* 0x00000005ff007c0c */ /* 0x000fda000bf05300 */
[----:B------:R-:W-:Y:S05]  /*09d0*/  @!P0 BRA `(.L_x_6) ;  /* 0x00000000000c8947 */ /* 0x000fea0003800000 */
[----:B------:R-:W0:Y:S02]  /*09e0*/  LDC.64 R12, c[0x0][0x688] ;  /* 0x0001a200ff0c7b82 */ /* 0x000e240000000a00 */
[----:B0-----:R0:W5:Y:S01]  /*09f0*/  LDG.E R12, desc[UR18][R12.64] ;  /* 0x000000120c0c7981 */ /* 0x001162000c1e1900 */
[----:B------:R-:W-:Y:S05]  /*0a00*/  BRA `(.L_x_5) ;  /* 0x0000000000047947 */ /* 0x000fea0003800000 */
.L_x_6:
[----:B------:R-:W1:Y:S02]  /*0a10*/  LDC R12, c[0x0][0x680] ;  /* 0x0001a000ff0c7b82 */ /* 0x000e640000000800 */
.L_x_5:
[----:B------:R-:W-:Y:S02]  /*0a20*/  ULDC.64 UR4, c[0x0][0x6a0] ;  /* 0x0001a80000047ab9 */ /* 0x000fe40000000a00 */
[----:B------:R-:W-:-:S04]  /*0a30*/  ISETP.NE.U32.AND P0, PT, RZ, UR4, PT ;  /* 0x00000004ff007c0c */ /* 0x000fc8000bf05070 */
[----:B------:R-:W-:-:S13]  /*0a40*/  ISETP.NE.AND.EX P0, PT, RZ, UR5, PT, P0 ;  /* 0x00000005ff007c0c */ /* 0x000fda000bf05300 */
[----:B------:R-:W-:Y:S05]  /*0a50*/  @!P0 BRA `(.L_x_7) ;  /* 0x00000000001c8947 */ /* 0x000fea0003800000 */
[----:B--2---:R-:W2:Y:S02]  /*0a60*/  LDC.64 R2, c[0x0][0x6a0] ;  /* 0x0001a800ff027b82 */ /* 0x004ea40000000a00 */
[----:B--2---:R-:W2:Y:S02]  /*0a70*/  LDG.E.64 R2, desc[UR18][R2.64] ;  /* 0x0000001202027981 */ /* 0x004ea4000c1e1b00 */
[----:B--2---:R-:W-:-:S04]  /*0a80*/  ISETP.NE.U32.AND P0, PT, R2, RZ, PT ;  /* 0x000000ff0200720c */ /* 0x004fc80003f05070 */
[----:B------:R-:W-:-:S13]  /*0a90*/  ISETP.NE.AND.EX P0, PT, R3, RZ, PT, P0 ;  /* 0x000000ff0300720c */ /* 0x000fda0003f05300 */
[----:B------:R-:W-:Y:S05]  /*0aa0*/  @!P0 BRA `(.L_x_7) ;  /* 0x0000000000088947 */ /* 0x000fea0003800000 */
[----:B0-----:R4:W5:Y:S01]  /*0ab0*/  LD.E R13, desc[UR18][R2.64] ;  /* 0x00000012020d7980 */ /* 0x001962000c101900 */
[----:B------:R-:W-:Y:S05]  /*0ac0*/  BRA `(.L_x_8) ;  /* 0x0000000000207947 */ /* 0x000fea0003800000 */
.L_x_7:
[----:B------:R-:W-:Y:S02]  /*0ad0*/  ULDC.64 UR4, c[0x0][0x690] ;  /* 0x0001a40000047ab9 */ /* 0x000fe40000000a00 */
[----:B------:R-:W-:-:S04]  /*0ae0*/  ISETP.NE.U32.AND P0, PT, RZ, UR4, PT ;  /* 0x00000004ff007c0c */ /* 0x000fc8000bf05070 */
[----:B------:R-:W-:-:S13]  /*0af0*/  ISETP.NE.AND.EX P0, PT, RZ, UR5, PT, P0 ;  /* 0x00000005ff007c0c */ /* 0x000fda000bf05300 */
[----:B------:R-:W-:Y:S05]  /*0b00*/  @!P0 BRA `(.L_x_9) ;  /* 0x00000000000c8947 */ /* 0x000fea0003800000 */
[----:B--2---:R-:W0:Y:S02]  /*0b10*/  LDC.64 R2, c[0x0][0x690] ;  /* 0x0001a400ff027b82 */ /* 0x004e240000000a00 */
[----:B0-----:R3:W5:Y:S01]  /*0b20*/  LDG.E R13, desc[UR18][R2.64] ;  /* 0x00000012020d7981 */ /* 0x001762000c1e1900 */
[----:B------:R-:W-:Y:S05]  /*0b30*/  BRA `(.L_x_8) ;  /* 0x0000000000047947 */ /* 0x000fea0003800000 */
.L_x_9:
[----:B0-----:R-:W0:Y:S02]  /*0b40*/  LDC R13, c[0x0][0x684] ;  /* 0x0001a100ff0d7b82 */ /* 0x001e240000000800 */
.L_x_8:
[----:B------:R-:W1:Y:S01]  /*0b50*/  LDC R0, c[0x0][0x75c] ;  /* 0x0001d700ff007b82 */ /* 0x000e620000000800 */
[----:B------:R-:W2:Y:S01]  /*0b60*/  S2R R21, SR_CTAID.Y ;  /* 0x0000000000157919 */ /* 0x000ea20000002600 */
[----:B------:R-:W-:Y:S01]  /*0b70*/  ULDC UR8, c[0x0][0x604] ;  /* 0x0001810000087ab9 */ /* 0x000fe20000000800 */
[----:B------:R-:W-:Y:S01]  /*0b80*/  ISETP.NE.AND P0, PT, R5, 0x2, PT ;  /* 0x000000020500780c */ /* 0x000fe20003f05270 */
[----:B------:R-:W-:Y:S01]  /*0b90*/  UIADD3 UR8, UR8, 0x1f, URZ ;  /* 0x0000001f08087890 */ /* 0x000fe2000fffe03f */
[----:B------:R-:W0:Y:S01]  /*0ba0*/  S2R R14, SR_CTAID.X ;  /* 0x00000000000e7919 */ /* 0x000e220000002500 */
[----:B------:R-:W-:Y:S01]  /*0bb0*/  UMOV UR5, URZ ;  /* 0x0000003f00057c82 */ /* 0x000fe20008000000 */
[----:B------:R-:W-:Y:S01]  /*0bc0*/  UMOV UR4, URZ ;  /* 0x0000003f00047c82 */ /* 0x000fe20008000000 */
[----:B------:R-:W-:Y:S01]  /*0bd0*/  USHF.R.S32.HI UR9, URZ, 0x1f, UR8 ;  /* 0x0000001f3f097899 */ /* 0x000fe20008011408 */
[----:B------:R-:W-:-:S03]  /*0be0*/  ULDC.64 UR10, c[0x0][0x750] ;  /* 0x0001d400000a7ab9 */ /* 0x000fc60000000a00 */
[----:B------:R-:W-:Y:S01]  /*0bf0*/  ULEA.HI UR9, UR9, UR8, URZ, 0x5 ;  /* 0x0000000809097291 */ /* 0x000fe2000f8f283f */
[----:B-1----:R-:W-:-:S13]  /*0c00*/  ISETP.NE.AND P3, PT, R0, 0x1, PT ;  /* 0x000000010000780c */ /* 0x002fda0003f65270 */
[----:B------:R-:W0:Y:S01]  /*0c10*/  @P3 LDC R15, c[0x0][0x10] ;  /* 0x00000400ff0f3b82 */ /* 0x000e220000000800 */
[----:B--234-:R-:W-:Y:S02]  /*0c20*/  @P3 IMAD.MOV.U32 R2, RZ, RZ, R21 ;  /* 0x000000ffff023224 */ /* 0x01cfe400078e0015 */
[----:B------:R-:W-:Y:S02]  /*0c30*/  @P3 IMAD.MOV.U32 R3, RZ, RZ, RZ ;  /* 0x000000ffff033224 */ /* 0x000fe400078e00ff */
[----:B------:R-:W-:-:S03]  /*0c40*/  @P3 IMAD.MOV.U32 R5, RZ, RZ, RZ ;  /* 0x000000ffff053224 */ /* 0x000fc600078e00ff */
[----:B------:R-:W1:Y:S01]  /*0c50*/  @!P3 LDC R9, c[0x0][0xc] ;  /* 0x00000300ff09bb82 */ /* 0x000e620000000800 */
[----:B------:R-:W-:Y:S01]  /*0c60*/  ULDC UR6, c[0x0][0xc] ;  /* 0x0000030000067ab9 */ /* 0x000fe20000000800 */
[----:B------:R-:W-:Y:S02]  /*0c70*/  ULDC UR7, c[0x0][0x10] ;  /* 0x0000040000077ab9 */ /* 0x000fe40000000800 */
[----:B------:R-:W-:-:S04]  /*0c80*/  UIMAD.WIDE.U32 UR6, UR6, UR7, URZ ;  /* 0x00000007060672a5 */ /* 0x000fc8000f8e003f */
[----:B------:R-:W2:Y:S01]  /*0c90*/  LDC R8, c[0x0][0x14] ;  /* 0x00000500ff087b82 */ /* 0x000ea20000000800 */
[----:B0-----:R-:W-:-:S04]  /*0ca0*/  @P3 IMAD.WIDE.U32 R2, R14, R15, R2 ;  /* 0x0000000f0e023225 */ /* 0x001fc800078e0002 */
[----:B------:R-:W-:Y:S02]  /*0cb0*/  IMAD.MOV.U32 R15, RZ, RZ, RZ ;  /* 0x000000ffff0f7224 */ /* 0x000fe400078e00ff */
[----:B------:R-:W-:Y:S02]  /*0cc0*/  @P3 IMAD.IADD R3, R3, 0x1, R5 ;  /* 0x0000000103033824 */ /* 0x000fe400078e0205 */
[----:B-1----:R-:W-:-:S04]  /*0cd0*/  @!P3 IMAD.WIDE.U32 R4, R9, R21, R14 ;  /* 0x000000150904b225 */ /* 0x002fc800078e000e */
[----:B------:R-:W-:Y:S02]  /*0ce0*/  @!P3 IMAD.MOV.U32 R2, RZ, RZ, R4 ;  /* 0x000000ffff02b224 */ /* 0x000fe400078e0004 */
[----:B------:R-:W-:Y:S02]  /*0cf0*/  @!P3 IMAD.MOV.U32 R3, RZ, RZ, R5 ;  /* 0x000000ffff03b224 */ /* 0x000fe400078e0005 */
[C---:B--2---:R-:W-:Y:S02]  /*0d00*/  IMAD R17, R8.reuse, UR7, RZ ;  /* 0x0000000708117c24 */ /* 0x044fe4000f8e02ff */
[----:B------:R-:W-:Y:S01]  /*0d10*/  IMAD.WIDE.U32 R8, R8, UR6, RZ ;  /* 0x0000000608087c25 */ /* 0x000fe2000f8e00ff */
[----:B------:R-:W-:-:S03]  /*0d20*/  USHF.R.S32.HI UR6, URZ, 0x5, UR9 ;  /* 0x000000053f067899 */ /* 0x000fc60008011409 */
[----:B------:R-:W-:Y:S01]  /*0d30*/  IMAD.IADD R0, R9, 0x1, R17 ;  /* 0x0000000109007824 */ /* 0x000fe200078e0211 */
[----:B------:R-:W-:Y:S08]  /*0d40*/  @P0 BRA `(.L_x_10) ;  /* 0x0000000000280947 */ /* 0x000ff00003800000 */
[----:B------:R-:W-:Y:S01]  /*0d50*/  UIMAD.WIDE.U32 UR4, UR6, -0x79e79e79, URZ ;  /* 0x86186187060478a5 */ /* 0x000fe2000f8e003f */
[----:B------:R-:W-:Y:S01]  /*0d60*/  IADD3 R2, P0, R2, R8, RZ ;  /* 0x0000000802027210 */ /* 0x000fe20007f1e0ff */
[----:B------:R-:W-:Y:S02]  /*0d70*/  UISETP.GE.U32.AND UP0, UPT, UR6, 0x15, UPT ;  /* 0x000000150600788c */ /* 0x000fe4000bf06070 */
[----:B------:R-:W-:Y:S02]  /*0d80*/  UIADD3 UR4, -UR5, UR6, URZ ;  /* 0x0000000605047290 */ /* 0x000fe4000fffe13f */
[----:B------:R-:W-:Y:S02]  /*0d90*/  IMAD.X R3, R0, 0x1, R3, P0 ;  /* 0x0000000100037824 */ /* 0x000fe400000e0603 */
[----:B------:R-:W-:-:S04]  /*0da0*/  ULEA.HI UR4, UR4, UR5, URZ, 0x1f ;  /* 0x0000000504047291 */ /* 0x000fc8000f8ff83f */
[----:B------:R-:W-:-:S03]  /*0db0*/  USHF.R.U32.HI UR5, URZ, 0x4, UR4 ;  /* 0x000000043f057899 */ /* 0x000fc60008011604 */
[----:B------:R-:W-:Y:S01]  /*0dc0*/  UMOV UR4, URZ ;  /* 0x0000003f00047c82 */ /* 0x000fe20008000000 */
[----:B------:R-:W-:Y:S02]  /*0dd0*/  @UP0 ULOP3.LUT UR4, UR5, 0x1, URZ, 0xc0, !UPT ;  /* 0x0000000105040892 */ /* 0x000fe4000f8ec03f */
[----:B------:R-:W-:-:S12]  /*0de0*/  UIMAD UR5, UR5, -0x15, UR6 ;  /* 0xffffffeb050578a4 */ /* 0x000fd8000f8e0206 */
.L_x_10:
[----:B------:R-:W-:Y:S01]  /*0df0*/  ISETP.GE.U32.AND P0, PT, R2, UR10, PT ;  /* 0x0000000a02007c0c */ /* 0x000fe2000bf06070 */
[----:B------:R-:W-:Y:S01]  /*0e00*/  IMAD.MOV.U32 R6, RZ, RZ, -0x1 ;  /* 0xffffffffff067424 */ /* 0x000fe200078e00ff */
[----:B------:R-:W-:Y:S01]  /*0e10*/  PRMT R16, RZ, 0x7610, R16 ;  /* 0x00007610ff107816 */ /* 0x000fe20000000010 */
[----:B------:R-:W-:Y:S01]  /*0e20*/  IMAD.MOV.U32 R5, RZ, RZ, -0x1 ;  /* 0xffffffffff057424 */ /* 0x000fe200078e00ff */
[----:B------:R-:W-:Y:S01]  /*0e30*/  ISETP.GE.U32.AND.EX P0, PT, R3, UR11, PT, P0 ;  /* 0x0000000b03007c0c */ /* 0x000fe2000bf06100 */
[----:B------:R-:W-:-:S12]  /*0e40*/  IMAD.MOV.U32 R4, RZ, RZ, -0x1 ;  /* 0xffffffffff047424 */ /* 0x000fd800078e00ff */
[----:B------:R-:W-:Y:S05]  /*0e50*/  @P0 BRA `(.L_x_11) ;  /* 0x00000004005c0947 */ /* 0x000fea0003800000 */
[----:B------:R-:W0:Y:S01]  /*0e60*/  LDC.64 R24, c[0x0][0x728] ;  /* 0x0001ca00ff187b82 */ /* 0x000e220000000a00 */
[----:B------:R-:W-:Y:S02]  /*0e70*/  IMAD.MOV.U32 R4, RZ, RZ, R2 ;  /* 0x000000ffff047224 */ /* 0x000fe400078e0002 */
[----:B------:R-:W-:-:S05]  /*0e80*/  IMAD.MOV.U32 R5, RZ, RZ, R3 ;  /* 0x000000ffff057224 */ /* 0x000fca00078e0003 */
[----:B------:R-:W1:Y:S08]  /*0e90*/  LDC R6, c[0x0][0x730] ;  /* 0x0001cc00ff067b82 */ /* 0x000e700000000800 */
[----:B------:R-:W2:Y:S01]  /*0ea0*/  LDC.64 R26, c[0x0][0x720] ;  /* 0x0001c800ff1a7b82 */ /* 0x000ea20000000a00 */
[----:B0-----:R-:W-:-:S04]  /*0eb0*/  ISETP.NE.U32.AND P0, PT, R24, RZ, PT ;  /* 0x000000ff1800720c */ /* 0x001fc80003f05070 */
[----:B------:R-:W-:-:S13]  /*0ec0*/  ISETP.NE.AND.EX P0, PT, R25, RZ, PT, P0 ;  /* 0x000000ff1900720c */ /* 0x000fda0003f05300 */
[----:B-12---:R-:W-:Y:S05]  /*0ed0*/  @!P0 BRA `(.L_x_12) ;  /* 0x0000000000288947 */ /* 0x006fea0003800000 */
[----:B------:R-:W0:Y:S02]  /*0ee0*/  LDC R19, c[0x0][0x734] ;  /* 0x0001cd00ff137b82 */ /* 0x000e240000000800 */
[----:B0-----:R-:W-:-:S05]  /*0ef0*/  IADD3 R19, P0, R2, R19, RZ ;  /* 0x0000001302137210 */ /* 0x001fca0007f1e0ff */
[----:B------:R-:W-:-:S04]  /*0f00*/  IMAD.X R23, RZ, RZ, R3, P0 ;  /* 0x000000ffff177224 */ /* 0x000fc800000e0603 */
[----:B------:R-:W-:-:S04]  /*0f10*/  IMAD.WIDE.U32 R4, R23, R24, RZ ;  /* 0x0000001817047225 */ /* 0x000fc800078e00ff */
[----:B------:R-:W-:-:S04]  /*0f20*/  IMAD.WIDE.U32 R16, P0, R19, R25, R4 ;  /* 0x0000001913107225 */ /* 0x000fc80007800004 */
[----:B------:R-:W-:-:S04]  /*0f30*/  IMAD.WIDE.U32 R4, R19, R24, RZ ;  /* 0x0000001813047225 */ /* 0x000fc800078e00ff */
[----:B------:R-:W-:Y:S01]  /*0f40*/  IMAD.X R19, RZ, RZ, RZ, P0 ;  /* 0x000000ffff137224 */ /* 0x000fe200000e06ff */
[----:B------:R-:W-:Y:S01]  /*0f50*/  IADD3 RZ, P0, R5, R16, RZ ;  /* 0x0000001005ff7210 */ /* 0x000fe20007f1e0ff */
[----:B------:R-:W-:-:S04]  /*0f60*/  IMAD.MOV.U32 R18, RZ, RZ, R17 ;  /* 0x000000ffff127224 */ /* 0x000fc800078e0011 */
[----:B------:R-:W-:-:S08]  /*0f70*/  IMAD.WIDE.U32.X R4, R23, R25, R18, P0 ;  /* 0x0000001917047225 */ /* 0x000fd000000e0412 */
.L_x_12:
[--C-:B------:R-:W-:Y:S01]  /*0f80*/  SHF.R.U64 R32, R4, R6, R5.reuse ;  /* 0x0000000604207219 */ /* 0x100fe20000001205 */
[----:B------:R-:W0:Y:S01]  /*0f90*/  LDC.64 R28, c[0x0][0x740] ;  /* 0x0001d000ff1c7b82 */ /* 0x000e220000000a00 */
[----:B------:R-:W-:Y:S01]  /*0fa0*/  I2FP.F32.U32 R4, R14 ;  /* 0x0000000e00047245 */ /* 0x000fe20000201000 */
[----:B------:R-:W-:Y:S01]  /*0fb0*/  ULDC UR7, c[0x0][0x150] ;  /* 0x0000540000077ab9 */ /* 0x000fe20000000800 */
[----:B------:R-:W-:Y:S02]  /*0fc0*/  SHF.R.U32.HI R5, RZ, R6, R5 ;  /* 0x00000006ff057219 */ /* 0x000fe40000011605 */
[----:B------:R-:W-:Y:S01]  /*0fd0*/  IADD3 R17, P0, RZ, -R32, RZ ;  /* 0x80000020ff117210 */ /* 0x000fe20007f1e0ff */
[----:B------:R-:W-:Y:S01]  /*0fe0*/  FMUL R6, R4, UR7 ;  /* 0x0000000704067c20 */ /* 0x000fe20008400000 */
[----:B------:R-:W-:Y:S01]  /*0ff0*/  ULDC UR7, c[0x0][0x154] ;  /* 0x0000550000077ab9 */ /* 0x000fe20000000800 */
[----:B------:R-:W1:Y:S02]  /*1000*/  LDC R18, c[0x0][0x718] ;  /* 0x0001c600ff127b82 */ /* 0x000e640000000800 */
[----:B------:R-:W-:-:S02]  /*1010*/  IMAD.X R19, RZ, RZ, ~R5, P0 ;  /* 0x000000ffff137224 */ /* 0x000fc400000e0e05 */
[----:B------:R-:W2:Y:S01]  /*1020*/  F2I.U32.TRUNC.NTZ R6, R6 ;  /* 0x0000000600067305 */ /* 0x000ea2000020f000 */
[----:B------:R-:W-:-:S03]  /*1030*/  IMAD.WIDE.U32 R4, R17, R26, R2 ;  /* 0x0000001a11047225 */ /* 0x000fc600078e0002 */
[----:B------:R-:W3:Y:S01]  /*1040*/  LDC R15, c[0x0][0x144] ;  /* 0x00005100ff0f7b82 */ /* 0x000ee20000000800 */
[----:B------:R-:W-:-:S04]  /*1050*/  IMAD R16, R19, R26, RZ ;  /* 0x0000001a13107224 */ /* 0x000fc800078e02ff */
[----:B------:R-:W-:-:S03]  /*1060*/  IMAD R17, R17, R27, R16 ;  /* 0x0000001b11117224 */ /* 0x000fc600078e0210 */
[----:B------:R-:W4:Y:S01]  /*1070*/  LDC R22, c[0x0][0x708] ;  /* 0x0001c200ff167b82 */ /* 0x000f220000000800 */
[----:B------:R-:W-:Y:S01]  /*1080*/  IMAD.IADD R17, R5, 0x1, R17 ;  /* 0x0000000105117824 */ /* 0x000fe200078e0211 */
[----:B0-----:R-:W-:Y:S01]  /*1090*/  ISETP.NE.U32.AND P0, PT, R28, RZ, PT ;  /* 0x000000ff1c00720c */ /* 0x001fe20003f05070 */
[----:B--2---:R-:W-:-:S03]  /*10a0*/  IMAD.MOV R5, RZ, RZ, -R6 ;  /* 0x000000ffff057224 */ /* 0x004fc600078e0a06 */
[----:B------:R-:W-:Y:S02]  /*10b0*/  ISETP.NE.AND.EX P0, PT, R29, RZ, PT, P0 ;  /* 0x000000ff1d00720c */ /* 0x000fe40003f05300 */
[----:B------:R-:W0:Y:S01]  /*10c0*/  LDC R19, c[0x0][0x758] ;  /* 0x0001d600ff137b82 */ /* 0x000e220000000800 */
[-CC-:B-1----:R-:W-:Y:S02]  /*10d0*/  SHF.R.U64 R26, R4, R18.reuse, R17.reuse ;  /* 0x00000012041a7219 */ /* 0x182fe40000001211 */
[----:B------:R-:W-:Y:S02]  /*10e0*/  I2FP.F32.U32 R4, R21 ;  /* 0x0000001500047245 */ /* 0x000fe40000201000 */
[----:B------:R-:W-:Y:S01]  /*10f0*/  SHF.R.U32.HI R17, RZ, R18, R17 ;  /* 0x00000012ff117219 */ /* 0x000fe20000011611 */
[----:B------:R-:W-:Y:S02]  /*1100*/  IMAD.MOV.U32 R18, RZ, RZ, 0x1 ;  /* 0x00000001ff127424 */ /* 0x000fe400078e00ff */
[----:B------:R-:W1:Y:S01]  /*1110*/  LDC R24, c[0x0][0x148] ;  /* 0x00005200ff187b82 */ /* 0x000e620000000800 */
[----:B---3--:R-:W-:-:S02]  /*1120*/  IMAD R6, R15, R5, R14 ;  /* 0x000000050f067224 */ /* 0x008fc400078e020e */
[----:B------:R-:W-:Y:S01]  /*1130*/  FMUL R5, R4, UR7 ;  /* 0x0000000704057c20 */ /* 0x000fe20008400000 */
[----:B------:R-:W-:-:S04]  /*1140*/  IMAD.MOV.U32 R4, RZ, RZ, -0x1 ;  /* 0xffffffffff047424 */ /* 0x000fc800078e00ff */
[----:B------:R-:W2:Y:S01]  /*1150*/  LDC R25, c[0x0][0x700] ;  /* 0x0001c000ff197b82 */ /* 0x000ea20000000800 */
[-CC-:B----4-:R-:W-:Y:S02]  /*1160*/  SHF.R.U64 R34, R26, R22.reuse, R17.reuse ;  /* 0x000000161a227219 */ /* 0x190fe40000001211 */
[----:B------:R-:W-:Y:S02]  /*1170*/  SHF.R.U32.HI R14, RZ, R22, R17 ;  /* 0x00000016ff0e7219 */ /* 0x000fe40000011611 */
[----:B------:R3:W4:Y:S03]  /*1180*/  F2I.U32.TRUNC.NTZ R22, R5 ;  /* 0x0000000500167305 */ /* 0x000726000020f000 */
[----:B------:R-:W1:Y:S01]  /*1190*/  LDC R27, c[0x0][0x748] ;  /* 0x0001d200ff1b7b82 */ /* 0x000e620000000800 */
[-C--:B0-----:R-:W-:Y:S02]  /*11a0*/  SHF.R.U64 R36, R34, R19.reuse, R14 ;  /* 0x0000001322247219 */ /* 0x081fe4000000120e */
[----:B------:R-:W-:-:S02]  /*11b0*/  SHF.L.U32 R4, R4, R19, RZ ;  /* 0x0000001304047219 */ /* 0x000fc400000006ff */
[-C--:B------:R-:W-:Y:S02]  /*11c0*/  SHF.R.U32.HI R14, RZ, R19.reuse, R14 ;  /* 0x00000013ff0e7219 */ /* 0x080fe4000001160e */
[----:B------:R-:W-:Y:S01]  /*11d0*/  SHF.L.U32 R18, R18, R19, RZ ;  /* 0x0000001312127219 */ /* 0x000fe200000006ff */
[----:B------:R-:W0:Y:S01]  /*11e0*/  LDC R31, c[0x0][0x738] ;  /* 0x0001ce00ff1f7b82 */ /* 0x000e220000000800 */
[----:B------:R-:W-:Y:S01]  /*11f0*/  LOP3.LUT R19, RZ, R4, RZ, 0x33, !PT ;  /* 0x00000004ff137212 */ /* 0x000fe200078e33ff */
[----:B------:R-:W-:Y:S02]  /*1200*/  IMAD.MOV.U32 R4, RZ, RZ, R36 ;  /* 0x000000ffff047224 */ /* 0x000fe400078e0024 */
[----:B---3--:R-:W-:-:S04]  /*1210*/  IMAD.MOV.U32 R5, RZ, RZ, R14 ;  /* 0x000000ffff057224 */ /* 0x008fc800078e000e */
[----:B------:R-:W3:Y:S01]  /*1220*/  LDC R30, c[0x0][0x710] ;  /* 0x0001c400ff1e7b82 */ /* 0x000ee20000000800 */
[----:B----4-:R-:W-:Y:S05]  /*1230*/  @!P0 BRA `(.L_x_13) ;  /* 0x0000000000288947 */ /* 0x010fea0003800000 */
[----:B------:R-:W4:Y:S02]  /*1240*/  LDC R17, c[0x0][0x74c] ;  /* 0x0001d300ff117b82 */ /* 0x000f240000000800 */
[----:B----4-:R-:W-:-:S05]  /*1250*/  IADD3 R17, P0, R36, R17, RZ ;  /* 0x0000001124117210 */ /* 0x010fca0007f1e0ff */
        /* <DEDUP_REMOVED lines=8> */
.L_x_13:
[----:B-1----:R-:W-:Y:S01]  /*12e0*/  SHF.R.U64 R4, R4, R27, R5 ;  /* 0x0000001b04047219 */ /* 0x002fe20000001205 */
[----:B--2---:R-:W-:Y:S01]  /*12f0*/  VIADD R5, R25, 0xffffffff ;  /* 0xffffffff19057836 */ /* 0x004fe20000000000 */
[----:B------:R-:W-:Y:S01]  /*1300*/  LOP3.LUT R19, R34, R19, RZ, 0xc0, !PT ;  /* 0x0000001322137212 */ /* 0x000fe200078ec0ff */
[----:B------:R-:W-:Y:S02]  /*1310*/  IMAD.MOV R22, RZ, RZ, -R22 ;  /* 0x000000ffff167224 */ /* 0x000fe400078e0a16 */
[----:B------:R-:W-:Y:S01]  /*1320*/  IMAD.MOV R14, RZ, RZ, -R4 ;  /* 0x000000ffff0e7224 */ /* 0x000fe200078e0a04 */
[----:B------:R-:W-:Y:S01]  /*1330*/  LOP3.LUT R5, R26, R5, RZ, 0xc0, !PT ;  /* 0x000000051a057212 */ /* 0x000fe200078ec0ff */
[----:B------:R-:W-:Y:S02]  /*1340*/  IMAD R19, R18, R4, R19 ;  /* 0x0000000412137224 */ /* 0x000fe400078e0213 */
[----:B------:R-:W-:Y:S02]  /*1350*/  @P3 IMAD R6, R24, R22, R21 ;  /* 0x0000001618063224 */ /* 0x000fe400078e0215 */
[----:B0-----:R-:W-:-:S02]  /*1360*/  IMAD R4, R14, R31, R36 ;  /* 0x0000001f0e047224 */ /* 0x001fc400078e0224 */
[----:B---3--:R-:W-:Y:S02]  /*1370*/  IMAD R6, R19, R30, R6 ;  /* 0x0000001e13067224 */ /* 0x008fe400078e0206 */
[----:B------:R-:W-:Y:S02]  /*1380*/  IMAD R15, R4, R25, R5 ;  /* 0x00000019040f7224 */ /* 0x000fe400078e0205 */
[----:B------:R-:W-:Y:S02]  /*1390*/  IMAD.MOV.U32 R16, RZ, RZ, 0x1 ;  /* 0x00000001ff107424 */ /* 0x000fe400078e00ff */
[----:B------:R-:W-:Y:S01]  /*13a0*/  IMAD.MOV.U32 R4, RZ, RZ, R32 ;  /* 0x000000ffff047224 */ /* 0x000fe200078e0020 */
[----:B------:R-:W-:Y:S02]  /*13b0*/  SEL R5, R15, R6, !P3 ;  /* 0x000000060f057207 */ /* 0x000fe40005800000 */
[----:B------:R-:W-:-:S07]  /*13c0*/  SEL R6, R6, R15, !P3 ;  /* 0x0000000f06067207 */ /* 0x000fce0005800000 */
.L_x_11:
[----:B------:R-:W-:Y:S05]  /*13d0*/  @!P2 BRA `(.L_x_14) ;  /* 0x0000005c0018a947 */ /* 0x000fea0003800000 */
[----:B------:R-:W-:-:S13]  /*13e0*/  ISETP.GT.U32.AND P0, PT, R33, 0x1, PT ;  /* 0x000000012100780c */ /* 0x000fda0003f04070 */
[----:B------:R-:W-:Y:S05]  /*13f0*/  @P0 EXIT ;  /* 0x000000000000094d */ /* 0x000fea0003800000 */
.L_x_15:
[----:B------:R-:W-:-:S08]  /*1400*/  NOP ;  /* 0x0000000000007918 */ /* 0x000fd00000000000 */
[----:B------:R-:W0:Y:S02]  /*1410*/  USETMAXREG.TRY_ALLOC.CTAPOOL UP0, 0xe8 ;  /* 0x000000e8000079c8 */ /* 0x000e240008000600 */
[----:B0-----:R-:W-:-:S13]  /*1420*/  PLOP3.LUT P0, PT, PT, PT, UP0, 0x80, 0x0 ;  /* 0x000000000000781c */ /* 0x001fda0003f0f008 */
[----:B------:R-:W-:Y:S05]  /*1430*/  @!P0 BRA `(.L_x_15) ;  /* 0xfffffffc00f08947 */ /* 0x000fea000383ffff */
[----:B------:R-:W-:-:S13]  /*1440*/  LOP3.LUT P0, RZ, R16, 0xff, RZ, 0xc0, !PT ;  /* 0x000000ff10ff7812 */ /* 0x000fda000780c0ff */
[----:B------:R-:W-:Y:S05]  /*1450*/  @!P0 EXIT ;  /* 0x000000000000894d */ /* 0x000fea0003800000 */
[----:B------:R-:W0:Y:S01]  /*1460*/  S2UR UR8, SR_CgaCtaId ;  /* 0x00000000000879c3 */ /* 0x000e220000008800 */
[----:B------:R-:W-:Y:S01]  /*1470*/  SHF.R.S32.HI R14, RZ, 0x1f, R11 ;  /* 0x0000001fff0e7819 */ /* 0x000fe2000001140b */
[----:B------:R-:W-:Y:S01]  /*1480*/  UMOV UR7, 0x400 ;  /* 0x0000040000077882 */ /* 0x000fe20000000000 */
[-C--:B------:R-:W-:Y:S01]  /*1490*/  LEA.HI R10, R11, R11.reuse, RZ, 0x1 ;  /* 0x0000000b0b0a7211 */ /* 0x080fe200078f08ff */
[----:B------:R-:W-:Y:S01]  /*14a0*/  UIADD3 UR9, UR12, -0x1, URZ ;  /* 0xffffffff0c097890 */ /* 0x000fe2000fffe03f */
[CC--:B------:R-:W-:Y:S01]  /*14b0*/  LEA.HI R15, R14.reuse, R11.reuse, RZ, 0x2 ;  /* 0x0000000b0e0f7211 */ /* 0x0c0fe200078f10ff */
[----:B------:R-:W-:Y:S01]  /*14c0*/  ULDC UR16, c[0x0][0x284] ;  /* 0x0000a10000107ab9 */ /* 0x000fe20000000800 */
[----:B------:R-:W-:Y:S01]  /*14d0*/  LEA.HI R18, R14, R11, RZ, 0x5 ;  /* 0x0000000b0e127211 */ /* 0x000fe200078f28ff */
[----:B------:R-:W-:Y:S01]  /*14e0*/  UISETP.NE.AND UP0, UPT, UR9, URZ, UPT ;  /* 0x0000003f0900728c */ /* 0x000fe2000bf05270 */
[--C-:B------:R-:W-:Y:S01]  /*14f0*/  SHF.R.S32.HI R16, RZ, 0x2, R15.reuse ;  /* 0x00000002ff107819 */ /* 0x100fe2000001140f */
[----:B------:R-:W-:Y:S01]  /*1500*/  USHF.L.U32 UR21, UR6, 0x1, URZ ;  /* 0x0000000106157899 */ /* 0x000fe2000800063f */
[----:B------:R-:W-:Y:S01]  /*1510*/  SHF.R.S32.HI R17, RZ, 0x1f, R15 ;  /* 0x0000001fff117819 */ /* 0x000fe2000001140f */
[----:B------:R-:W-:Y:S01]  /*1520*/  USEL UR11, URZ, 0x1, UP0 ;  /* 0x000000013f0b7887 */ /* 0x000fe20008000000 */
[----:B------:R-:W-:-:S02]  /*1530*/  LOP3.LUT R14, R10, 0x7ffffe, RZ, 0xc0, !PT ;  /* 0x007ffffe0a0e7812 */ /* 0x000fc400078ec0ff */
[----:B------:R-:W-:Y:S02]  /*1540*/  LOP3.LUT R20, R15, 0xfffffffc, RZ, 0xc0, !PT ;  /* 0xfffffffc0f147812 */ /* 0x000fe400078ec0ff */
[----:B------:R-:W-:Y:S01]  /*1550*/  LEA.HI R15, R17, R16, RZ, 0x3 ;  /* 0x00000010110f7211 */ /* 0x000fe200078f18ff */
[C---:B------:R-:W-:Y:S01]  /*1560*/  IMAD.IADD R14, R11.reuse, 0x1, -R14 ;  /* 0x000000010b0e7824 */ /* 0x040fe200078e0a0e */
[----:B------:R-:W-:Y:S01]  /*1570*/  SHF.R.S32.HI R18, RZ, 0x5, R18 ;  /* 0x00000005ff127819 */ /* 0x000fe20000011412 */
[----:B------:R-:W-:Y:S01]  /*1580*/  IMAD.IADD R17, R11, 0x1, -R20 ;  /* 0x000000010b117824 */ /* 0x000fe200078e0a14 */
[----:B------:R-:W-:Y:S01]  /*1590*/  SHF.R.S32.HI R11, RZ, 0x1, R10 ;  /* 0x00000001ff0b7819 */ /* 0x000fe2000001140a */
[----:B------:R-:W-:Y:S01]  /*15a0*/  IMAD.U32 R96, RZ, RZ, UR11 ;  /* 0x0000000bff607e24 */ /* 0x000fe2000f8e00ff */
[----:B------:R-:W-:Y:S01]  /*15b0*/  LOP3.LUT R15, R15, 0xfffffff8, RZ, 0xc0, !PT ;  /* 0xfffffff80f0f7812 */ /* 0x000fe200078ec0ff */
[----:B0-----:R-:W-:Y:S01]  /*15c0*/  ULEA UR7, UR8, UR7, 0x18 ;  /* 0x0000000708077291 */ /* 0x001fe2000f8ec03f */
[----:B------:R-:W-:Y:S01]  /*15d0*/  LEA.HI R10, R10, R11, RZ, 0x1 ;  /* 0x0000000b0a0a7211 */ /* 0x000fe200078f08ff */
[----:B------:R-:W-:Y:S01]  /*15e0*/  IMAD R14, R18, 0x2, R14 ;  /* 0x00000002120e7824 */ /* 0x000fe200078e020e */
[----:B------:R-:W-:Y:S01]  /*15f0*/  USHF.L.U32 UR8, UR9, 0x3, URZ ;  /* 0x0000000309087899 */ /* 0x000fe2000800063f */
[----:B------:R-:W-:Y:S01]  /*1600*/  IMAD.IADD R15, R16, 0x1, -R15 ;  /* 0x00000001100f7824 */ /* 0x000fe200078e0a0f */
[----:B------:R-:W-:Y:S01]  /*1610*/  LOP3.LUT R10, R10, 0x7fffffe, RZ, 0xc0, !PT ;  /* 0x07fffffe0a0a7812 */ /* 0x000fe200078ec0ff */
[----:B------:R-:W-:Y:S01]  /*1620*/  UIADD3 UR9, UR7, 0x280, URZ ;  /* 0x0000028007097890 */ /* 0x000fe2000fffe03f */
[----:B------:R-:W-:Y:S01]  /*1630*/  VIMNMX R16, RZ, UR6, PT ;  /* 0x00000006ff107c48 */ /* 0x000fe2000bfe0100 */
[----:B------:R-:W-:Y:S01]  /*1640*/  UIADD3 UR10, UR7, 0xaa80, URZ ;  /* 0x0000aa80070a7890 */ /* 0x000fe2000fffe03f */
[--C-:B------:R-:W-:Y:S01]  /*1650*/  IMAD R14, R14, 0x8, R15.reuse ;  /* 0x000000080e0e7824 */ /* 0x100fe200078e020f */
[----:B------:R-:W-:Y:S01]  /*1660*/  USHF.R.U32.HI UR9, URZ, 0x4, UR9 ;  /* 0x000000043f097899 */ /* 0x000fe20008011609 */
[----:B------:R-:W-:Y:S01]  /*1670*/  IMAD.IADD R11, R11, 0x1, -R10 ;  /* 0x000000010b0b7824 */ /* 0x000fe200078e0a0a */
[----:B------:R-:W-:Y:S01]  /*1680*/  USHF.R.U32.HI UR10, URZ, 0x4, UR10 ;  /* 0x000000043f0a7899 */ /* 0x000fe2000801160a */
[C-C-:B------:R-:W-:Y:S01]  /*1690*/  IMAD R10, R18.reuse, 0x10, R15.reuse ;  /* 0x00000010120a7824 */ /* 0x140fe200078e020f */
[----:B------:R-:W-:Y:S01]  /*16a0*/  UIADD3 UR22, UR7, 0x160, URZ ;  /* 0x0000016007167890 */ /* 0x000fe2000fffe03f */
[----:B------:R-:W-:Y:S01]  /*16b0*/  IMAD R15, R18, -0x10, -R15 ;  /* 0xfffffff0120f7824 */ /* 0x000fe200078e0a0f */
[----:B------:R-:W-:Y:S01]  /*16c0*/  ULOP3.LUT UR8, UR8, 0x8, URZ, 0xc0, !UPT ;  /* 0x0000000808087892 */ /* 0x000fe2000f8ec03f */
[----:B------:R-:W-:Y:S01]  /*16d0*/  IMAD R14, R14, 0x2, R11 ;  /* 0x000000020e0e7824 */ /* 0x000fe200078e020b */
[----:B------:R-:W-:Y:S01]  /*16e0*/  ULOP3.LUT UR9, UR9, 0x3fff, URZ, 0xc0, !UPT ;  /* 0x00003fff09097892 */ /* 0x000fe2000f8ec03f */
[----:B------:R-:W-:Y:S01]  /*16f0*/  LOP3.LUT R97, R7, 0x1, RZ, 0xfc, !PT ;  /* 0x0000000107617812 */ /* 0x000fe200078efcff */
[----:B------:R-:W-:Y:S01]  /*1700*/  ULOP3.LUT UR10, UR10, 0x3fff, URZ, 0xc0, !UPT ;  /* 0x00003fff0a0a7892 */ /* 0x000fe2000f8ec03f */
[----:B------:R-:W-:Y:S01]  /*1710*/  IADD3 R16, -R16, UR6, RZ ;  /* 0x0000000610107c10 */ /* 0x000fe2000fffe1ff */
[----:B------:R-:W-:Y:S01]  /*1720*/  VIADD R15, R15, UR16 ;  /* 0x000000100f0f7c36 */ /* 0x000fe20008000000 */
[----:B------:R-:W-:Y:S01]  /*1730*/  SHF.R.S32.HI R11, RZ, 0x1f, R10 ;  /* 0x0000001fff0b7819 */ /* 0x000fe2000001140a */
[----:B------:R-:W-:Y:S01]  /*1740*/  IMAD.SHL.U32 R14, R14, 0x20, RZ ;  /* 0x000000200e0e7824 */ /* 0x000fe200078e00ff */
[----:B------:R-:W-:-:S02]  /*1750*/  ULEA UR12, UR12, UR22, 0x3 ;  /* 0x000000160c0c7291 */ /* 0x000fc4000f8e183f */
[----:B------:R-:W-:Y:S02]  /*1760*/  ULOP3.LUT UR23, UR8, 0x8, URZ, 0x3c, !UPT ;  /* 0x0000000808177892 */ /* 0x000fe4000f8e3c3f */
[----:B------:R-:W-:Y:S02]  /*1770*/  ULOP3.LUT UR13, UR8, 0x18, URZ, 0x3c, !UPT ;  /* 0x00000018080d7892 */ /* 0x000fe4000f8e3c3f */
[----:B------:R-:W-:Y:S02]  /*1780*/  ULOP3.LUT UR14, UR9, 0x10000, URZ, 0xfc, !UPT ;  /* 0x00010000090e7892 */ /* 0x000fe4000f8efc3f */
[----:B------:R-:W-:-:S12]  /*1790*/  ULOP3.LUT UR15, UR10, 0x10000, URZ, 0xfc, !UPT ;  /* 0x000100000a0f7892 */ /* 0x000fd8000f8efc3f */
.L_x_154:
[----:B------:R-:W-:Y:S01]  /*17a0*/  SHF.L.U32 R18, R96, 0x1f, RZ ;  /* 0x0000001f60127819 */ /* 0x000fe200000006ff */
[----:B------:R-:W-:Y:S01]  /*17b0*/  IMAD.MOV.U32 R24, RZ, RZ, RZ ;  /* 0x000000ffff187224 */ /* 0x000fe200078e00ff */
[----:B------:R-:W-:Y:S02]  /*17c0*/  ISETP.GE.AND P1, PT, R16, 0x1, PT ;  /* 0x000000011000780c */ /* 0x000fe40003f26270 */
[----:B0-----:R-:W0:Y:S02]  /*17d0*/  SYNCS.PHASECHK.TRANS64.TRYWAIT P0, [UR12+-0x8], R18 ;  /* 0xfffff812ff0075a7 */ /* 0x001e24000800014c */
[----:B0-23-5:R-:W-:Y:S09]  /*17e0*/  @!P0 BRA `(.L_x_16) ;  /* 0x00000070009c8947 */ /* 0x02dff20003800000 */
.L_x_193:
[----:B------:R-:W-:Y:S01]  /*17f0*/  IMAD.MOV.U32 R25, RZ, RZ, RZ ;  /* 0x000000ffff197224 */ /* 0x000fe200078e00ff */
[----:B------:R-:W-:Y:S02]  /*1800*/  CS2R R26, SRZ ;  /* 0x00000000001a7805 */ /* 0x000fe4000001ff00 */
[----:B------:R-:W-:Y:S02]  /*1810*/  CS2R R28, SRZ ;  /* 0x00000000001c7805 */ /* 0x000fe4000001ff00 */
[----:B------:R-:W-:Y:S02]  /*1820*/  CS2R R30, SRZ ;  /* 0x00000000001e7805 */ /* 0x000fe4000001ff00 */
[----:B------:R-:W-:Y:S02]  /*1830*/  CS2R R32, SRZ ;  /* 0x0000000000207805 */ /* 0x000fe4000001ff00 */
[----:B------:R-:W-:Y:S02]  /*1840*/  CS2R R34, SRZ ;  /* 0x0000000000227805 */ /* 0x000fe4000001ff00 */
[----:B------:R-:W-:-:S02]  /*1850*/  CS2R R36, SRZ ;  /* 0x0000000000247805 */ /* 0x000fc4000001ff00 */
        /* <DEDUP_REMOVED lines=24> */
[----:B------:R-:W-:Y:S01]  /*19e0*/  CS2R R86, SRZ ;  /* 0x0000000000567805 */ /* 0x000fe2000001ff00 */
[----:B------:R-:W-:Y:S06]  /*19f0*/  @!P1 BRA `(.L_x_17) ;  /* 0x0000000000c49947 */ /* 0x000fec0003800000 */
[----:B0-----:R-:W-:Y:S01]  /*1a00*/  IMAD.MOV.U32 R18, RZ, RZ, R16 ;  /* 0x000000ffff127224 */ /* 0x001fe200078e0010 */
[----:B------:R-:W-:Y:S01]  /*1a10*/  UPLOP3.LUT UP0, UPT, UPT, UPT, UPT, 0x40, 0x0 ;  /* 0x000000000000789c */ /* 0x000fe20003f0e870 */
[----:B------:R-:W-:Y:S01]  /*1a20*/  IMAD.U32 R21, RZ, RZ, UR4 ;  /* 0x00000004ff157e24 */ /* 0x000fe2000f8e00ff */
[----:B------:R-:W-:Y:S01]  /*1a30*/  UMOV UR16, UR5 ;  /* 0x0000000500107c82 */ /* 0x000fe20008000000 */
[----:B------:R-:W-:-:S08]  /*1a40*/  UMOV UR17, UR5 ;  /* 0x0000000500117c82 */ /* 0x000fd00008000000 */
.L_x_24:
[----:B------:R-:W-:-:S13]  /*1a50*/  ISETP.NE.AND P1, PT, R97, 0x3, PT ;  /* 0x000000036100780c */ /* 0x000fda0003f25270 */
[----:B------:R-:W-:Y:S05]  /*1a60*/  @!P1 BRA `(.L_x_18) ;  /* 0x0000000000049947 */ /* 0x000fea0003800000 */
[----:B------:R-:W-:Y:S01]  /*1a70*/  BPT.TRAP 0x1 ;  /* 0x000000040000795c */ /* 0x000fe20000300000 */
.L_x_18:
[----:B------:R-:W-:Y:S01]  /*1a80*/  ULEA UR8, UR16, UR7, 0x3 ;  /* 0x0000000710087291 */ /* 0x000fe2000f8e183f */
[----:B------:R-:W-:-:S08]  /*1a90*/  SHF.L.U32 R19, R21, 0x1f, RZ ;  /* 0x0000001f15137819 */ /* 0x000fd000000006ff */
[----:B------:R0:W1:Y:S01]  /*1aa0*/  SYNCS.PHASECHK.TRANS64.TRYWAIT P0, [UR8], R19 ;  /* 0x00000013ff0075a7 */ /* 0x0000620008000148 */
[----:B------:R-:W-:Y:S05]  /*1ab0*/  @!P1 BRA `(.L_x_19) ;  /* 0x0000000000049947 */ /* 0x000fea0003800000 */
[----:B------:R-:W-:Y:S01]  /*1ac0*/  BPT.TRAP 0x1 ;  /* 0x000000040000795c */ /* 0x000fe20000300000 */
.L_x_19:
[----:B-1----:R-:W-:Y:S05]  /*1ad0*/  @P0 BRA `(.L_x_20) ;  /* 0x0000000000080947 */ /* 0x002fea0003800000 */
[----:B------:R-:W1:Y:S02]  /*1ae0*/  SYNCS.PHASECHK.TRANS64.TRYWAIT P0, [UR8], R19 ;  /* 0x00000013ff0075a7 */ /* 0x000e640008000148 */
[----:B-1----:R-:W-:Y:S05]  /*1af0*/  @!P0 BRA `(.L_x_21) ;  /* 0x0000006c00f08947 */ /* 0x002fea0003800000 */
.L_x_20:
[----:B------:R-:W-:Y:S02]  /*1b00*/  USHF.L.U32 UR8, UR16, 0x9, URZ ;  /* 0x0000000910087899 */ /* 0x000fe4000800063f */
[----:B------:R-:W-:Y:S02]  /*1b10*/  ULEA UR10, UR16, UR14, 0x7 ;  /* 0x0000000e100a7291 */ /* 0x000fe4000f8e383f */
[----:B------:R-:W-:Y:S02]  /*1b20*/  UIADD3 UR20, UR8, UR15, URZ ;  /* 0x0000000f08147290 */ /* 0x000fe4000fffe03f */
[----:B01----:R-:W-:Y:S01]  /*1b30*/  LEA.HI.SX32 R19, R14, UR8, 0x1d ;  /* 0x000000080e137c11 */ /* 0x003fe2000f8feaff */
[----:B------:R-:W-:Y:S01]  /*1b40*/  UMOV UR9, 0xc0000010 ;  /* 0xc000001000097882 */ /* 0x000fe20000000000 */
[----:B------:R-:W-:Y:S01]  /*1b50*/  UMOV UR11, 0x80000020 ;  /* 0x80000020000b7882 */ /* 0x000fe20000000000 */
[----:B------:R-:W-:Y:S02]  /*1b60*/  UMOV UR8, UR10 ;  /* 0x0000000a00087c82 */ /* 0x000fe40008000000 */
[----:B------:R-:W0:Y:S01]  /*1b70*/  LDS R88, [R19+UR7+0x34a80] ;  /* 0x034a800713587984 */ /* 0x000e220008000800 */
[----:B------:R-:W-:Y:S01]  /*1b80*/  UMOV UR10, UR20 ;  /* 0x00000014000a7c82 */ /* 0x000fe20008000000 */
[----:B0-----:R-:W-:-:S06]  /*1b90*/  WARPGROUP.ARRIVE ;  /* 0x00000000000079c5 */ /* 0x001fcc0000000000 */
[----:B------:R-:W-:Y:S03]  /*1ba0*/  IGMMA.SP.64x128x64.S8.S8 R24, gdesc[UR8], R24, UP0, R88, gsb0 ;  /* 0x03805800081879f1 */ /* 0x000fe6000b841218 */
[----:B------:R-:W-:Y:S02]  /*1bb0*/  WARPGROUP.DEPBAR.LE gsb0, 0x0 ;  /* 0x00008000000079c5 */ /* 0x000fe40000010000 */
[----:B------:R-:W-:Y:S05]  /*1bc0*/  @!P1 BRA `(.L_x_22) ;  /* 0x0000000000049947 */ /* 0x000fea0003800000 */
[----:B------:R-:W-:Y:S01]  /*1bd0*/  BPT.TRAP 0x1 ;  /* 0x000000040000795c */ /* 0x000fe20000300000 */
.L_x_22:
[----:B------:R-:W-:Y:S01]  /*1be0*/  ULEA UR8, UR17, UR7, 0x3 ;  /* 0x0000000711087291 */ /* 0x000fe2000f8e183f */
[----:B------:R-:W-:-:S03]  /*1bf0*/  ISETP.GT.U32.AND P0, PT, R7, 0x1, PT ;  /* 0x000000010700780c */ /* 0x000fc60003f04070 */
[----:B------:R-:W-:-:S04]  /*1c00*/  UIADD3 UR8, UR8, 0xa8, URZ ;  /* 0x000000a808087890 */ /* 0x000fc8000fffe03f */
[----:B------:R-:W-:-:S09]  /*1c10*/  UPRMT UR8, URZ, 0x654, UR8 ;  /* 0x000006543f087896 */ /* 0x000fd20008000008 */
[----:B------:R-:W-:Y:S01]  /*1c20*/  SYNCS.ARRIVE.TRANS64.RED.A1T0 RZ, [UR8], RZ ;  /* 0x000000ffffff79a7 */ /* 0x000fe20008100408 */
[----:B------:R-:W-:Y:S05]  /*1c30*/  @P0 BRA `(.L_x_23) ;  /* 0x0000000000040947 */ /* 0x000fea0003800000 */
[----:B------:R-:W-:Y:S01]  /*1c40*/  BPT.TRAP 0x1 ;  /* 0x000000040000795c */ /* 0x000fe20000300000 */
.L_x_23:
[----:B------:R-:W-:Y:S01]  /*1c50*/  UIADD3 UR16, UR16, 0x1, URZ ;  /* 0x0000000110107890 */ /* 0x000fe2000fffe03f */
[C---:B------:R-:W-:Y:S01]  /*1c60*/  ISETP.GT.AND P0, PT, R18.reuse, 0x1, PT ;  /* 0x000000011200780c */ /* 0x040fe20003f04270 */
[----:B------:R-:W-:Y:S01]  /*1c70*/  UIADD3 UR17, UR17, 0x1, URZ ;  /* 0x0000000111117890 */ /* 0x000fe2000fffe03f */
[----:B------:R-:W-:Y:S01]  /*1c80*/  VIADD R18, R18, 0xffffffff ;  /* 0xffffffff12127836 */ /* 0x000fe20000000000 */
[----:B------:R-:W-:Y:S02]  /*1c90*/  UISETP.NE.AND UP0, UPT, UR16, 0x15, UPT ;  /* 0x000000151000788c */ /* 0x000fe4000bf05270 */
[----:B------:R-:W-:Y:S02]  /*1ca0*/  UISETP.NE.AND UP1, UPT, UR17, 0x15, UPT ;  /* 0x000000151100788c */ /* 0x000fe4000bf25270 */
[----:B------:R-:W-:Y:S02]  /*1cb0*/  USEL UR8, URZ, 0x1, UP0 ;  /* 0x000000013f087887 */ /* 0x000fe40008000000 */
[----:B------:R-:W-:-:S02]  /*1cc0*/  USEL UR16, UR16, URZ, UP0 ;  /* 0x0000003f10107287 */ /* 0x000fc40008000000 */
[----:B------:R-:W-:Y:S02]  /*1cd0*/  USEL UR17, UR17, URZ, UP1 ;  /* 0x0000003f11117287 */ /* 0x000fe40008800000 */
[----:B------:R-:W-:Y:S01]  /*1ce0*/  UPLOP3.LUT UP0, UPT, UPT, UPT, UPT, 0x80, 0x0 ;  /* 0x000000000000789c */ /* 0x000fe20003f0f070 */
[----:B------:R-:W-:Y:S01]  /*1cf0*/  LOP3.LUT R21, R21, UR8, RZ, 0x3c, !PT ;  /* 0x0000000815157c12 */ /* 0x000fe2000f8e3cff */
[----:B------:R-:W-:Y:S09]  /*1d00*/  @P0 BRA `(.L_x_24) ;  /* 0xfffffffc00500947 */ /* 0x000ff2000383ffff */
.L_x_17:
[----:B0-----:R-:W-:Y:S01]  /*1d10*/  IMAD.U32 R19, RZ, RZ, UR23 ;  /* 0x00000017ff137e24 */ /* 0x001fe2000f8e00ff */
[----:B------:R-:W-:Y:S01]  /*1d20*/  SHF.L.U32 R18, R96, 0x1f, RZ ;  /* 0x0000001f60127819 */ /* 0x000fe200000006ff */
[----:B------:R-:W-:Y:S01]  /*1d30*/  UIADD3 UR10, UR5, UR21, URZ ;  /* 0x00000015050a7290 */ /* 0x000fe2000fffe03f */
[----:B------:R-:W0:Y:S01]  /*1d40*/  LDC R22, c[0x0][0x288] ;  /* 0x0000a200ff167b82 */ /* 0x000e220000000800 */
[----:B------:R-:W-:Y:S01]  /*1d50*/  UISETP.GE.U32.AND UP1, UPT, UR21, 0x15, UPT ;  /* 0x000000151500788c */ /* 0x000fe2000bf26070 */
[----:B------:R-:W-:Y:S01]  /*1d60*/  SHF.R.S32.HI R88, RZ, 0x1f, R4 ;  /* 0x0000001fff587819 */ /* 0x000fe20000011404 */
[----:B------:R-:W-:Y:S02]  /*1d70*/  UISETP.GT.U32.AND UP0, UPT, UR10, 0x14, UPT ;  /* 0x000000140a00788c */ /* 0x000fe4000bf04070 */
[----:B------:R-:W-:Y:S02]  /*1d80*/  UIMAD.WIDE.U32 UR8, UR10, -0x79e79e79, URZ ;  /* 0x861861870a0878a5 */ /* 0x000fe4000f8e003f */
[----:B------:R-:W-:Y:S01]  /*1d90*/  UISETP.LT.U32.AND UP0, UPT, UR21, 0x15, UP0 ;  /* 0x000000151500788c */ /* 0x000fe20008701070 */
[----:B------:R1:W-:Y:S01]  /*1da0*/  SYNCS.ARRIVE.TRANS64.A1T0 RZ, [R19+UR22], RZ ;  /* 0x000000ff13ff79a7 */ /* 0x0003e20008100016 */
[----:B------:R-:W-:-:S02]  /*1db0*/  WARPGROUP.DEPBAR.LE gsb0, 0x0 ;  /* 0x00008000000079c5 */ /* 0x000fc40000010000 */
[----:B------:R-:W-:Y:S02]  /*1dc0*/  UIADD3 UR5, UR10, -UR9, URZ ;  /* 0x800000090a057290 */ /* 0x000fe4000fffe03f */
[----:B------:R-:W-:Y:S02]  /*1dd0*/  USEL UR8, URZ, 0x1, !UP0 ;  /* 0x000000013f087887 */ /* 0x000fe4000c000000 */
[----:B------:R-:W-:Y:S01]  /*1de0*/  ULEA.HI UR5, UR5, UR9, URZ, 0x1f ;  /* 0x0000000905057291 */ /* 0x000fe2000f8ff83f */
[----:B------:R-:W2:Y:S01]  /*1df0*/  SYNCS.PHASECHK.TRANS64.TRYWAIT P0, [UR12+0x8], R18 ;  /* 0x00000812ff0075a7 */ /* 0x000ea2000800014c */
[----:B------:R-:W-:Y:S02]  /*1e00*/  ULOP3.LUT UR4, UR4, UR8, URZ, 0x3c, !UPT ;  /* 0x0000000804047292 */ /* 0x000fe4000f8e3c3f */
[----:B------:R-:W-:-:S04]  /*1e10*/  USHF.R.U32.HI UR5, URZ, 0x4, UR5 ;  /* 0x000000043f057899 */ /* 0x000fc80008011605 */
[----:B------:R-:W-:Y:S02]  /*1e20*/  @UP1 ULOP3.LUT UR4, UR4, 0x1, UR5, 0x78, !UPT ;  /* 0x0000000104041892 */ /* 0x000fe4000f8e7805 */
[----:B------:R-:W-:Y:S01]  /*1e30*/  UIMAD UR5, UR5, -0x15, UR10 ;  /* 0xffffffeb050578a4 */ /* 0x000fe2000f8e020a */
[----:B012---:R-:W-:Y:S11]  /*1e40*/  @!P0 BRA `(.L_x_25) ;  /* 0x0000006c00348947 */ /* 0x007ff60003800000 */
.L_x_194:
[----:B------:R-:W-:Y:S01]  /*1e50*/  ULDC.64 UR8, c[0x0][0x6d0] ;  /* 0x0001b40000087ab9 */ /* 0x000fe20000000a00 */
[----:B------:R-:W-:Y:S02]  /*1e60*/  IMAD.SHL.U32 R92, R6, 0x40, RZ ;  /* 0x00000040065c7824 */ /* 0x000fe400078e00ff */
[----:B0-----:R-:W-:Y:S02]  /*1e70*/  IMAD R19, R88, UR8, RZ ;  /* 0x0000000858137c24 */ /* 0x001fe4000f8e02ff */
[----:B------:R-:W-:Y:S01]  /*1e80*/  IMAD.WIDE.U32 R20, R4, UR8, R10 ;  /* 0x0000000804147c25 */ /* 0x000fe2000f8e000a */
[----:B------:R-:W-:Y:S01]  /*1e90*/  ULDC UR8, c[0x0][0x284] ;  /* 0x0000a10000087ab9 */ /* 0x000fe20000000800 */
[----:B------:R-:W-:Y:S02]  /*1ea0*/  SHF.R.S32.HI R93, RZ, 0x1f, R92 ;  /* 0x0000001fff5d7819 */ /* 0x000fe4000001145c */
[----:B------:R-:W-:Y:S01]  /*1eb0*/  IMAD.SHL.U32 R23, R5, 0x80, RZ ;  /* 0x0000008005177824 */ /* 0x000fe200078e00ff */
[----:B------:R-:W-:Y:S01]  /*1ec0*/  ISETP.GE.AND P0, PT, R92, UR8, PT ;  /* 0x000000085c007c0c */ /* 0x000fe2000bf06270 */
[----:B------:R-:W-:Y:S01]  /*1ed0*/  IMAD R89, R4, UR9, R19 ;  /* 0x0000000904597c24 */ /* 0x000fe2000f8e0213 */
[----:B------:R-:W-:Y:S01]  /*1ee0*/  IADD3 R20, P1, R92, R20, RZ ;  /* 0x000000145c147210 */ /* 0x000fe20007f3e0ff */
[----:B------:R-:W-:Y:S01]  /*1ef0*/  IMAD.WIDE R18, R17, 0x2, RZ ;  /* 0x0000000211127825 */ /* 0x000fe200078e02ff */
[----:B------:R-:W-:-:S02]  /*1f00*/  ISETP.GE.OR P0, PT, R23, R22, P0 ;  /* 0x000000161700720c */ /* 0x000fc40000706670 */
[----:B------:R-:W-:Y:S01]  /*1f10*/  IADD3.X R21, R93, R21, R89, P1, !PT ;  /* 0x000000155d157210 */ /* 0x000fe20000ffe459 */
[----:B------:R-:W-:Y:S02]  /*1f20*/  IMAD R6, R17, -0x2, R22 ;  /* 0xfffffffe11067824 */ /* 0x000fe400078e0216 */
[----:B------:R-:W-:-:S04]  /*1f30*/  IMAD.WIDE R94, R5, 0x80, R18 ;  /* 0x00000080055e7825 */ /* 0x000fc800078e0212 */
[----:B------:R-:W-:-:S04]  /*1f40*/  IMAD.IADD R5, R6, 0x1, -R23 ;  /* 0x0000000106057824 */ /* 0x000fc800078e0a17 */
[----:B------:R-:W-:Y:S05]  /*1f50*/  @P0 BRA `(.L_x_26) ;  /* 0x0000004800980947 */ /* 0x000fea0003800000 */
[----:B------:R-:W0:Y:S01]  /*1f60*/  LDC.64 R104, c[0x0][0x6c8] ;  /* 0x0001b200ff687b82 */ /* 0x000e220000000a00 */
[----:B-----5:R-:W-:Y:S01]  /*1f70*/  ISETP.NE.AND P0, PT, R13, RZ, PT ;  /* 0x000000ff0d00720c */ /* 0x020fe20003f05270 */
[----:B------:R-:W-:Y:S01]  /*1f80*/  IMAD.IADD R98, R15, 0x1, -R92 ;  /* 0x000000010f627824 */ /* 0x000fe200078e0a5c */
[----:B------:R-:W-:Y:S01]  /*1f90*/  ISETP.GT.AND P1, PT, R5, RZ, PT ;  /* 0x000000ff0500720c */ /* 0x000fe20003f24270 */
[----:B------:R-:W-:Y:S03]  /*1fa0*/  BSSY B0, `(.L_x_26) ;  /* 0x00004a1000007945 */ /* 0x000fe60003800000 */
[----:B------:R-:W-:Y:S01]  /*1fb0*/  ISETP.GT.AND P5, PT, R98, RZ, P1 ;  /* 0x000000ff6200720c */ /* 0x000fe20000fa4270 */
[-C--:B0-----:R-:W-:Y:S02]  /*1fc0*/  IMAD R6, R95, R104.reuse, RZ ;  /* 0x000000685f067224 */ /* 0x081fe400078e02ff */
[----:B------:R-:W-:-:S04]  /*1fd0*/  IMAD.WIDE.U32 R100, R94, R104, R20 ;  /* 0x000000685e647225 */ /* 0x000fc800078e0014 */
[----:B------:R-:W-:-:S04]  /*1fe0*/  IMAD R19, R94, R105, R6 ;  /* 0x000000695e137224 */ /* 0x000fc800078e0206 */
[----:B------:R-:W-:Y:S01]  /*1ff0*/  IMAD.IADD R89, R101, 0x1, R19 ;  /* 0x0000000165597824 */ /* 0x000fe200078e0213 */
[----:B------:R-:W-:Y:S06]  /*2000*/  @!P0 BRA `(.L_x_27) ;  /* 0x0000003000ec8947 */ /* 0x000fec0003800000 */
[----:B------:R-:W-:Y:S01]  /*2010*/  ULDC.64 UR8, c[0x0][0x6b8] ;  /* 0x0001ae0000087ab9 */ /* 0x000fe20000000a00 */
[----:B------:R-:W-:Y:S01]  /*2020*/  ULDC.64 UR16, c[0x0][0x6b0] ;  /* 0x0001ac0000107ab9 */ /* 0x000fe20000000a00 */
[----:B------:R-:W-:Y:S01]  /*2030*/  IMAD.WIDE.U32 R18, R4, UR8, R10 ;  /* 0x0000000804127c25 */ /* 0x000fe2000f8e000a */
[----:B------:R-:W-:Y:S01]  /*2040*/  ULDC.64 UR24, c[0x0][0x6a8] ;  /* 0x0001aa0000187ab9 */ /* 0x000fe20000000a00 */
[----:B------:R-:W0:Y:S01]  /*2050*/  LDC.64 R90, c[0x0][0x6b0] ;  /* 0x0001ac00ff5a7b82 */ /* 0x000e220000000a00 */
[----:B------:R-:W-:Y:S01]  /*2060*/  ULDC.64 UR10, c[0x0][0x6c0] ;  /* 0x0001b000000a7ab9 */ /* 0x000fe20000000a00 */
[----:B------:R-:W-:Y:S01]  /*2070*/  IMAD R21, R88, UR8, RZ ;  /* 0x0000000858157c24 */ /* 0x000fe2000f8e02ff */
[----:B------:R-:W-:Y:S01]  /*2080*/  IADD3 R20, P0, R92, R18, RZ ;  /* 0x000000125c147210 */ /* 0x000fe20007f1e0ff */
[----:B------:R-:W-:Y:S02]  /*2090*/  IMAD R23, R95, UR16, RZ ;  /* 0x000000105f177c24 */ /* 0x000fe4000f8e02ff */
[----:B------:R-:W-:-:S02]  /*20a0*/  IMAD R99, R4, UR9, R21 ;  /* 0x0000000904637c24 */ /* 0x000fc4000f8e0215 */
[----:B------:R-:W-:-:S03]  /*20b0*/  IMAD R103, R94, UR17, R23 ;  /* 0x000000115e677c24 */ /* 0x000fc6000f8e0217 */
[----:B------:R-:W-:-:S03]  /*20c0*/  IADD3.X R21, R93, R19, R99, P0, !PT ;  /* 0x000000135d157210 */ /* 0x000fc600007fe463 */
[----:B------:R-:W-:-:S04]  /*20d0*/  IMAD.WIDE.U32 R18, R94, UR16, R20 ;  /* 0x000000105e127c25 */ /* 0x000fc8000f8e0014 */
[----:B------:R-:W-:Y:S01]  /*20e0*/  IMAD.IADD R19, R19, 0x1, R103 ;  /* 0x0000000113137824 */ /* 0x000fe200078e0267 */
[----:B------:R-:W-:-:S04]  /*20f0*/  LEA R22, P0, R18, UR24, 0x2 ;  /* 0x0000001812167c11 */ /* 0x000fc8000f8010ff */
[----:B------:R-:W-:-:S05]  /*2100*/  LEA.HI.X R23, R18, UR25, R19, 0x2, P0 ;  /* 0x0000001912177c11 */ /* 0x000fca00080f1413 */
[----:B------:R-:W2:Y:S01]  /*2110*/  @P5 LDG.E.LTC128B R6, desc[UR18][R22.64] ;  /* 0x0000001216065981 */ /* 0x000ea2000c1e1920 */
[----:B------:R-:W-:Y:S01]  /*2120*/  IMAD.WIDE.U32 R18, R94, UR16, R92 ;  /* 0x000000105e127c25 */ /* 0x000fe2000f8e005c */
[----:B------:R-:W-:Y:S01]  /*2130*/  LEA R88, P0, R100, UR10, 0x2 ;  /* 0x0000000a64587c11 */ /* 0x000fe2000f8010ff */
[----:B------:R-:W-:Y:S01]  /*2140*/  BSSY B1, `(.L_x_28) ;  /* 0x0000016000017945 */ /* 0x000fe20003800000 */
[----:B------:R-:W-:Y:S02]  /*2150*/  IADD3 R18, P2, R10, R18, RZ ;  /* 0x000000120a127210 */ /* 0x000fe40007f5e0ff */
[----:B------:R-:W-:Y:S01]  /*2160*/  LEA.HI.X R89, R100, UR11, R89, 0x2, P0 ;  /* 0x0000000b64597c11 */ /* 0x000fe200080f1459 */
[----:B0-----:R-:W-:Y:S01]  /*2170*/  IMAD.WIDE.U32 R100, R94, UR16, R90 ;  /* 0x000000105e647c25 */ /* 0x001fe2000f8e005a */
[----:B------:R-:W-:Y:S02]  /*2180*/  ISETP.GT.AND P0, PT, R5, 0x1, PT ;  /* 0x000000010500780c */ /* 0x000fe40003f04270 */
[----:B------:R-:W-:Y:S01]  /*2190*/  IADD3.X R19, R11, R103, R19, P2, !PT ;  /* 0x000000670b137210 */ /* 0x000fe200017fe413 */
[----:B------:R-:W-:Y:S01]  /*21a0*/  IMAD.IADD R103, R103, 0x1, R101 ;  /* 0x0000000167677824 */ /* 0x000fe200078e0265 */
[----:B------:R-:W-:-:S02]  /*21b0*/  ISETP.GT.AND P2, PT, R98, RZ, P0 ;  /* 0x000000ff6200720c */ /* 0x000fc40000744270 */
[----:B------:R-:W-:Y:S01]  /*21c0*/  LEA R90, P4, R104, R88, 0x2 ;  /* 0x00000058685a7211 */ /* 0x000fe200078810ff */
[----:B------:R-:W-:-:S04]  /*21d0*/  IMAD.WIDE.U32 R18, R4, UR8, R18 ;  /* 0x0000000804127c25 */ /* 0x000fc8000f8e0012 */
[----:B------:R-:W-:Y:S02]  /*21e0*/  IMAD.IADD R19, R99, 0x1, R19 ;  /* 0x0000000163137824 */ /* 0x000fe400078e0213 */
[----:B--2---:R-:W-:-:S04]  /*21f0*/  IMAD R95, R6, R13, RZ ;  /* 0x0000000d065f7224 */ /* 0x004fc800078e02ff */
[----:B------:R-:W-:Y:S01]  /*2200*/  IMAD R107, R24, R12, R95 ;  /* 0x0000000c186b7224 */ /* 0x000fe200078e025f */
[----:B------:R-:W-:-:S04]  /*2210*/  IADD3 R24, P6, R20, R100, RZ ;  /* 0x0000006414187210 */ /* 0x000fc80007fde0ff */
[----:B------:R0:W-:Y:S01]  /*2220*/  @P5 STG.E desc[UR18][R88.64], R107 ;  /* 0x0000006b58005986 */ /* 0x0001e2000c101912 */
[----:B------:R-:W-:Y:S01]  /*2230*/  IMAD.X R21, R103, 0x1, R21, P6 ;  /* 0x0000000167157824 */ /* 0x000fe200030e0615 */
[----:B------:R-:W-:Y:S02]  /*2240*/  LEA R94, P6, R18, UR24, 0x2 ;  /* 0x00000018125e7c11 */ /* 0x000fe4000f8c10ff */
[----:B------:R-:W-:Y:S02]  /*2250*/  LEA R20, P5, R24, UR24, 0x2 ;  /* 0x0000001818147c11 */ /* 0x000fe4000f8a10ff */
[----:B------:R-:W-:Y:S02]  /*2260*/  LEA.HI.X R95, R18, UR25, R19, 0x2, P6 ;  /* 0x00000019125f7c11 */ /* 0x000fe4000b0f1413 */
[----:B------:R-:W-:Y:S01]  /*2270*/  LEA.HI.X R21, R24, UR25, R21, 0x2, P5 ;  /* 0x0000001918157c11 */ /* 0x000fe2000a8f1415 */
[----:B------:R-:W-:Y:S08]  /*2280*/  @!P2 BRA `(.L_x_29) ;  /* 0x000000000004a947 */ /* 0x000ff00003800000 */
[----:B------:R1:W5:Y:S02]  /*2290*/  LDG.E.LTC128B R6, desc[UR18][R20.64] ;  /* 0x0000001214067981 */ /* 0x000364000c1e1920 */
.L_x_29:
[----:B------:R-:W-:Y:S05]  /*22a0*/  BSYNC B1 ;  /* 0x0000000000017941 */ /* 0x000fea0003800000 */
.L_x_28:
[----:B-----5:R-:W-:Y:S01]  /*22b0*/  IMAD R19, R6, R13, RZ ;  /* 0x0000000d06137224 */ /* 0x020fe200078e02ff */
[----:B------:R-:W-:Y:S01]  /*22c0*/  LEA.HI.X R91, R104, R89, R105, 0x2, P4 ;  /* 0x00000059685b7211 */ /* 0x000fe200020f1469 */
[----:B------:R-:W-:Y:S01]  /*22d0*/  BSSY B1, `(.L_x_30) ;  /* 0x0000008000017945 */ /* 0x000fe20003800000 */
[----:B------:R-:W-:Y:S01]  /*22e0*/  ISETP.GT.AND P1, PT, R98, 0x8, P1 ;  /* 0x000000086200780c */ /* 0x000fe20000f24270 */
[----:B------:R-:W-:Y:S01]  /*22f0*/  IMAD R25, R25, R12, R19 ;  /* 0x0000000c19197224 */ /* 0x000fe200078e0213 */
[----:B------:R-:W-:-:S04]  /*2300*/  IADD3 R18, P5, P6, R10, R100, R92 ;  /* 0x000000640a127210 */ /* 0x000fc80007ebe05c */
[----:B------:R2:W-:Y:S01]  /*2310*/  @P2 STG.E desc[UR18][R90.64], R25 ;  /* 0x000000195a002986 */ /* 0x0005e2000c101912 */
[----:B------:R-:W-:-:S06]  /*2320*/  IADD3.X R19, R11, R103, R93, P5, P6 ;  /* 0x000000670b137210 */ /* 0x000fcc0002fec45d */
[----:B------:R-:W-:Y:S05]  /*2330*/  @!P1 BRA `(.L_x_31) ;  /* 0x0000000000049947 */ /* 0x000fea0003800000 */
[----:B------:R3:W5:Y:S02]  /*2340*/  LDG.E.LTC128B R6, desc[UR18][R94.64+0x20] ;  /* 0x000020125e067981 */ /* 0x000764000c1e1920 */
.L_x_31:
[----:B------:R-:W-:Y:S05]  /*2350*/  BSYNC B1 ;  /* 0x0000000000017941 */ /* 0x000fea0003800000 */
.L_x_30:
[----:B------:R-:W-:Y:S01]  /*2360*/  IMAD.WIDE.U32 R18, R4, UR8, R18 ;  /* 0x0000000804127c25 */ /* 0x000fe2000f8e0012 */
[----:B------:R-:W-:Y:S01]  /*2370*/  ISETP.GT.AND P0, PT, R98, 0x8, P0 ;  /* 0x000000086200780c */ /* 0x000fe20000704270 */
[----:B------:R-:W-:Y:S01]  /*2380*/  USHF.L.U64.HI UR11, UR16, 0x5, UR17 ;  /* 0x00000005100b7899 */ /* 0x000fe20008010211 */
[----:B------:R-:W-:Y:S01]  /*2390*/  ISETP.GT.AND P2, PT, R5, 0x8, PT ;  /* 0x000000080500780c */ /* 0x000fe20003f44270 */
[----:B--2--5:R-:W-:Y:S01]  /*23a0*/  IMAD R25, R6, R13, RZ ;  /* 0x0000000d06197224 */ /* 0x024fe200078e02ff */
[----:B------:R-:W-:Y:S01]  /*23b0*/  LEA R24, P5, R18, UR24, 0x2 ;  /* 0x0000001812187c11 */ /* 0x000fe2000f8a10ff */
[----:B------:R-:W-:Y:S01]  /*23c0*/  IMAD.IADD R19, R99, 0x1, R19 ;  /* 0x0000000163137824 */ /* 0x000fe200078e0213 */
[----:B------:R-:W-:Y:S01]  /*23d0*/  USHF.L.U32 UR10, UR16, 0x5, URZ ;  /* 0x00000005100a7899 */ /* 0x000fe2000800063f */
[----:B------:R-:W-:Y:S01]  /*23e0*/  IMAD R93, R26, R12, R25 ;  /* 0x0000000c1a5d7224 */ /* 0x000fe200078e0219 */
[----:B------:R-:W-:Y:S01]  /*23f0*/  BSSY B1, `(.L_x_32) ;  /* 0x0000008000017945 */ /* 0x000fe20003800000 */
[----:B------:R-:W-:-:S02]  /*2400*/  ISETP.GT.AND P4, PT, R98, RZ, P2 ;  /* 0x000000ff6200720c */ /* 0x000fc40001784270 */
[----:B------:R-:W-:Y:S01]  /*2410*/  LEA.HI.X R25, R18, UR25, R19, 0x2, P5 ;  /* 0x0000001912197c11 */ /* 0x000fe2000a8f1413 */
[----:B------:R-:W-:Y:S02]  /*2420*/  @P1 IMAD.MOV.U32 R18, RZ, RZ, R88 ;  /* 0x000000ffff121224 */ /* 0x000fe400078e0058 */
[----:B------:R-:W-:-:S05]  /*2430*/  @P1 IMAD.MOV.U32 R19, RZ, RZ, R89 ;  /* 0x000000ffff131224 */ /* 0x000fca00078e0059 */
[----:B------:R2:W-:Y:S01]  /*2440*/  @P1 STG.E desc[UR18][R18.64+0x20], R93 ;  /* 0x0000205d12001986 */ /* 0x0005e2000c101912 */
[----:B------:R-:W-:Y:S05]  /*2450*/  @!P0 BRA `(.L_x_33) ;  /* 0x0000000000048947 */ /* 0x000fea0003800000 */
[----:B------:R4:W5:Y:S02]  /*2460*/  LDG.E.LTC128B R6, desc[UR18][R24.64+0x20] ;  /* 0x0000201218067981 */ /* 0x000964000c1e1920 */
.L_x_33:
[----:B------:R-:W-:Y:S05]  /*2470*/  BSYNC B1 ;  /* 0x0000000000017941 */ /* 0x000fea0003800000 */
.L_x_32:
[----:B-----5:R-:W-:Y:S01]  /*2480*/  IMAD R4, R6, R13, RZ ;  /* 0x0000000d06047224 */ /* 0x020fe200078e02ff */
[----:B----4-:R-:W-:Y:S01]  /*2490*/  IADD3 R24, P1, R22, UR10, RZ ;  /* 0x0000000a16187c10 */ /* 0x010fe2000ff3e0ff */
[----:B------:R-:W-:Y:S02]  /*24a0*/  IMAD.MOV.U32 R100, RZ, RZ, R6 ;  /* 0x000000ffff647224 */ /* 0x000fe400078e0006 */
[----:B---3--:R-:W-:Y:S01]  /*24b0*/  IMAD R95, R27, R12, R4 ;  /* 0x0000000c1b5f7224 */ /* 0x008fe200078e0204 */
[----:B------:R-:W-:Y:S01]  /*24c0*/  IADD3.X R25, R23, UR11, RZ, P1, !PT ;  /* 0x0000000b17197c10 */ /* 0x000fe20008ffe4ff */
[----:B--2---:R-:W-:Y:S02]  /*24d0*/  @P0 IMAD.MOV.U32 R18, RZ, RZ, R90 ;  /* 0x000000ffff120224 */ /* 0x004fe400078e005a */
[----:B------:R-:W-:-:S05]  /*24e0*/  @P0 IMAD.MOV.U32 R19, RZ, RZ, R91 ;  /* 0x000000ffff130224 */ /* 0x000fca00078e005b */
[----:B------:R2:W-:Y:S04]  /*24f0*/  @P0 STG.E desc[UR18][R18.64+0x20], R95 ;  /* 0x0000205f12000986 */ /* 0x0005e8000c101912 */
[----:B------:R-:W3:Y:S01]  /*2500*/  @P4 LDG.E.LTC128B R100, desc[UR18][R24.64] ;  /* 0x0000001218644981 */ /* 0x000ee2000c1e1920 */
[C---:B------:R-:W-:Y:S01]  /*2510*/  IMAD.SHL.U32 R6, R104.reuse, 0x20, RZ ;  /* 0x0000002068067824 */ /* 0x040fe200078e00ff */
[----:B------:R-:W-:Y:S01]  /*2520*/  SHF.L.U64.HI R4, R104, 0x5, R105 ;  /* 0x0000000568047819 */ /* 0x000fe20000010269 */
[----:B------:R-:W-:Y:S01]  /*2530*/  BSSY B1, `(.L_x_34) ;  /* 0x000000c000017945 */ /* 0x000fe20003800000 */
[----:B------:R-:W-:Y:S02]  /*2540*/  ISETP.GT.AND P0, PT, R5, 0x9, PT ;  /* 0x000000090500780c */ /* 0x000fe40003f04270 */
[----:B------:R-:W-:-:S02]  /*2550*/  IADD3 R26, P5, R6, R88, RZ ;  /* 0x00000058061a7210 */ /* 0x000fc40007fbe0ff */
[----:B------:R-:W-:-:S03]  /*2560*/  ISETP.GT.AND P1, PT, R98, RZ, P0 ;  /* 0x000000ff6200720c */ /* 0x000fc60000724270 */
[----:B------:R-:W-:Y:S01]  /*2570*/  IMAD.X R27, R4, 0x1, R89, P5 ;  /* 0x00000001041b7824 */ /* 0x000fe200028e0659 */
[----:B------:R-:W-:Y:S01]  /*2580*/  IADD3 R92, P5, R20, UR10, RZ ;  /* 0x0000000a145c7c10 */ /* 0x000fe2000ffbe0ff */
[----:B---3--:R-:W-:-:S04]  /*2590*/  IMAD R93, R100, R13, RZ ;  /* 0x0000000d645d7224 */ /* 0x008fc800078e02ff */
[----:B------:R-:W-:Y:S01]  /*25a0*/  IMAD R99, R28, R12, R93 ;  /* 0x0000000c1c637224 */ /* 0x000fe200078e025d */
[----:B------:R-:W-:-:S04]  /*25b0*/  IADD3.X R93, R21, UR11, RZ, P5, !PT ;  /* 0x0000000b155d7c10 */ /* 0x000fc8000affe4ff */
[----:B------:R2:W-:Y:S01]  /*25c0*/  @P4 STG.E desc[UR18][R26.64], R99 ;  /* 0x000000631a004986 */ /* 0x0005e2000c101912 */
[----:B------:R-:W-:Y:S05]  /*25d0*/  @!P1 BRA `(.L_x_35) ;  /* 0x0000000000049947 */ /* 0x000fea0003800000 */
[----:B------:R3:W5:Y:S02]  /*25e0*/  LDG.E.LTC128B R100, desc[UR18][R92.64] ;  /* 0x000000125c647981 */ /* 0x000764000c1e1920 */
.L_x_35:
[----:B------:R-:W-:Y:S05]  /*25f0*/  BSYNC B1 ;  /* 0x0000000000017941 */ /* 0x000fea0003800000 */
.L_x_34:
[----:B------:R-:W-:Y:S01]  /*2600*/  UIADD3 UR8, UP0, UR10, 0x20, URZ ;  /* 0x000000200a087890 */ /* 0x000fe2000ff1e03f */
[----:B------:R-:W-:Y:S01]  /*2610*/  ISETP.GT.AND P2, PT, R98, 0x8, P2 ;  /* 0x000000086200780c */ /* 0x000fe20001744270 */
[----:B--2--5:R-:W-:Y:S01]  /*2620*/  IMAD R18, R100, R13, RZ ;  /* 0x0000000d64127224 */ /* 0x024fe200078e02ff */
[----:B------:R-:W-:Y:S01]  /*2630*/  IADD3 R94, P4, R6, R90, RZ ;  /* 0x0000005a065e7210 */ /* 0x000fe20007f9e0ff */
[----:B------:R-:W-:Y:S02]  /*2640*/  UIADD3.X UR9, URZ, UR11, URZ, UP0, !UPT ;  /* 0x0000000b3f097290 */ /* 0x000fe400087fe43f */
[----:B------:R-:W-:Y:S01]  /*2650*/  IADD3 R22, P5, R22, UR8, RZ ;  /* 0x0000000816167c10 */ /* 0x000fe2000ffbe0ff */
[----:B------:R-:W-:Y:S02]  /*2660*/  IMAD R101, R29, R12, R18 ;  /* 0x0000000c1d657224 */ /* 0x000fe400078e0212 */
[----:B------:R-:W-:Y:S01]  /*2670*/  IMAD.X R95, R4, 0x1, R91, P4 ;  /* 0x00000001045f7824 */ /* 0x000fe200020e065b */
[----:B------:R-:W-:-:S04]  /*2680*/  IADD3.X R23, R23, UR9, RZ, P5, !PT ;  /* 0x0000000917177c10 */ /* 0x000fc8000affe4ff */
[----:B------:R2:W-:Y:S04]  /*2690*/  @P1 STG.E desc[UR18][R94.64], R101 ;  /* 0x000000655e001986 */ /* 0x0005e8000c101912 */
[----:B------:R-:W4:Y:S01]  /*26a0*/  @P2 LDG.E.LTC128B R100, desc[UR18][R22.64] ;  /* 0x0000001216642981 */ /* 0x000f22000c1e1920 */
[----:B------:R-:W-:Y:S01]  /*26b0*/  IADD3 R19, P1, R6, 0x20, RZ ;  /* 0x0000002006137810 */ /* 0x000fe20007f3e0ff */
[----:B------:R-:W-:Y:S01]  /*26c0*/  BSSY B1, `(.L_x_36) ;  /* 0x000000c000017945 */ /* 0x000fe20003800000 */
[----:B------:R-:W-:Y:S02]  /*26d0*/  ISETP.GT.AND P4, PT, R98, 0x8, P0 ;  /* 0x000000086200780c */ /* 0x000fe40000784270 */
[----:B------:R-:W-:Y:S01]  /*26e0*/  IADD3 R28, P5, R19, R88, RZ ;  /* 0x00000058131c7210 */ /* 0x000fe20007fbe0ff */
[----:B------:R-:W-:Y:S01]  /*26f0*/  IMAD.X R18, RZ, RZ, R4, P1 ;  /* 0x000000ffff127224 */ /* 0x000fe200008e0604 */
[----:B-1----:R-:W-:-:S03]  /*2700*/  IADD3 R20, P0, R20, UR8, RZ ;  /* 0x0000000814147c10 */ /* 0x002fc6000ff1e0ff */
[----:B------:R-:W-:Y:S01]  /*2710*/  IMAD.X R29, R18, 0x1, R89, P5 ;  /* 0x00000001121d7824 */ /* 0x000fe200028e0659 */
[----:B------:R-:W-:Y:S01]  /*2720*/  IADD3.X R21, R21, UR9, RZ, P0, !PT ;  /* 0x0000000915157c10 */ /* 0x000fe200087fe4ff */
[----:B----4-:R-:W-:-:S04]  /*2730*/  IMAD R99, R100, R13, RZ ;  /* 0x0000000d64637224 */ /* 0x010fc800078e02ff */
[----:B------:R-:W-:-:S05]  /*2740*/  IMAD R99, R30, R12, R99 ;  /* 0x0000000c1e637224 */ /* 0x000fca00078e0263 */
[----:B------:R2:W-:Y:S01]  /*2750*/  @P2 STG.E desc[UR18][R28.64], R99 ;  /* 0x000000631c002986 */ /* 0x0005e2000c101912 */
[----:B------:R-:W-:Y:S05]  /*2760*/  @!P4 BRA `(.L_x_37) ;  /* 0x000000000004c947 */ /* 0x000fea0003800000 */
[----:B------:R1:W5:Y:S02]  /*2770*/  LDG.E.LTC128B R100, desc[UR18][R20.64] ;  /* 0x0000001214647981 */ /* 0x000364000c1e1920 */
.L_x_37:
[----:B------:R-:W-:Y:S05]  /*2780*/  BSYNC B1 ;  /* 0x0000000000017941 */ /* 0x000fea0003800000 */
.L_x_36:
[----:B-1---5:R-:W-:Y:S01]  /*2790*/  IMAD R21, R100, R13, RZ ;  /* 0x0000000d64157224 */ /* 0x022fe200078e02ff */
[----:B------:R-:W-:Y:S01]  /*27a0*/  IADD3 R20, P2, R19, R90, RZ ;  /* 0x0000005a13147210 */ /* 0x000fe20007f5e0ff */
[----:B------:R-:W-:Y:S01]  /*27b0*/  BSSY B1, `(.L_x_38) ;  /* 0x000000c000017945 */ /* 0x000fe20003800000 */
[----:B------:R-:W-:Y:S01]  /*27c0*/  ISETP.GT.AND P1, PT, R5, 0x10, PT ;  /* 0x000000100500780c */ /* 0x000fe20003f24270 */
[----:B------:R-:W-:Y:S01]  /*27d0*/  IMAD R31, R31, R12, R21 ;  /* 0x0000000c1f1f7224 */ /* 0x000fe200078e0215 */
[----:B------:R-:W-:Y:S01]  /*27e0*/  ISETP.GT.AND P0, PT, R5, 0x11, PT ;  /* 0x000000110500780c */ /* 0x000fe20003f04270 */
[----:B------:R-:W-:Y:S01]  /*27f0*/  IMAD.X R21, R18, 0x1, R91, P2 ;  /* 0x0000000112157824 */ /* 0x000fe200010e065b */
[----:B------:R-:W-:Y:S02]  /*2800*/  ISETP.GT.AND P5, PT, R98, RZ, P1 ;  /* 0x000000ff6200720c */ /* 0x000fe40000fa4270 */
[----:B------:R-:W-:Y:S02]  /*2810*/  IADD3 R22, P2, R24, UR10, RZ ;  /* 0x0000000a18167c10 */ /* 0x000fe4000ff5e0ff */
[----:B------:R1:W-:Y:S01]  /*2820*/  @P4 STG.E desc[UR18][R20.64], R31 ;  /* 0x0000001f14004986 */ /* 0x0003e2000c101912 */
[----:B--2---:R-:W-:-:S02]  /*2830*/  IADD3 R28, P6, R26, R6, RZ ;  /* 0x000000061a1c7210 */ /* 0x004fc40007fde0ff */
[----:B------:R-:W-:-:S06]  /*2840*/  IADD3.X R23, R25, UR11, RZ, P2, !PT ;  /* 0x0000000b19177c10 */ /* 0x000fcc00097fe4ff */
[----:B------:R-:W-:Y:S05]  /*2850*/  @!P5 BRA `(.L_x_39) ;  /* 0x000000000004d947 */ /* 0x000fea0003800000 */
[----:B------:R2:W5:Y:S02]  /*2860*/  LDG.E.LTC128B R100, desc[UR18][R22.64] ;  /* 0x0000001216647981 */ /* 0x000564000c1e1920 */
.L_x_39:
[----:B------:R-:W-:Y:S05]  /*2870*/  BSYNC B1 ;  /* 0x0000000000017941 */ /* 0x000fea0003800000 */
.L_x_38:
[----:B-1---5:R-:W-:Y:S01]  /*2880*/  IMAD R21, R100, R13, RZ ;  /* 0x0000000d64157224 */ /* 0x022fe200078e02ff */
[----:B------:R-:W-:Y:S01]  /*2890*/  ISETP.GT.AND P2, PT, R98, RZ, P0 ;  /* 0x000000ff6200720c */ /* 0x000fe20000744270 */
[----:B------:R-:W-:Y:S01]  /*28a0*/  IMAD.X R29, R27, 0x1, R4, P6 ;  /* 0x000000011b1d7824 */ /* 0x000fe200030e0604 */
[----:B------:R-:W-:Y:S01]  /*28b0*/  IADD3 R20, P6, R92, UR10, RZ ;  /* 0x0000000a5c147c10 */ /* 0x000fe2000ffde0ff */
[----:B------:R-:W-:Y:S01]  /*28c0*/  IMAD R31, R32, R12, R21 ;  /* 0x0000000c201f7224 */ /* 0x000fe200078e0215 */
[----:B------:R-:W-:Y:S01]  /*28d0*/  BSSY B1, `(.L_x_40) ;  /* 0x0000006000017945 */ /* 0x000fe20003800000 */
[----:B------:R-:W-:Y:S02]  /*28e0*/  IADD3 R30, P4, R94, R6, RZ ;  /* 0x000000065e1e7210 */ /* 0x000fe40007f9e0ff */
[----:B------:R-:W-:Y:S01]  /*28f0*/  IADD3.X R21, R93, UR11, RZ, P6, !PT ;  /* 0x0000000b5d157c10 */ /* 0x000fe2000b7fe4ff */
[----:B------:R1:W-:Y:S05]  /*2900*/  @P5 STG.E desc[UR18][R28.64], R31 ;  /* 0x0000001f1c005986 */ /* 0x0003ea000c101912 */
[----:B------:R-:W-:Y:S05]  /*2910*/  @!P2 BRA `(.L_x_41) ;  /* 0x000000000004a947 */ /* 0x000fea0003800000 */
[----:B------:R4:W5:Y:S02]  /*2920*/  LDG.E.LTC128B R100, desc[UR18][R20.64] ;  /* 0x0000001214647981 */ /* 0x000964000c1e1920 */
.L_x_41:
[----:B------:R-:W-:Y:S05]  /*2930*/  BSYNC B1 ;  /* 0x0000000000017941 */ /* 0x000fea0003800000 */
.L_x_40:
[----:B-----5:R-:W-:Y:S01]  /*2940*/  IMAD R32, R100, R13, RZ ;  /* 0x0000000d64207224 */ /* 0x020fe200078e02ff */
[----:B------:R-:W-:Y:S01]  /*2950*/  ISETP.GT.AND P1, PT, R98, 0x8, P1 ;  /* 0x000000086200780c */ /* 0x000fe20000f24270 */
[----:B-1----:R-:W-:Y:S01]  /*2960*/  IMAD.X R31, R95, 0x1, R4, P4 ;  /* 0x000000015f1f7824 */ /* 0x002fe200020e0604 */
        /* <DEDUP_REMOVED lines=8> */
.L_x_43:
[----:B------:R-:W-:Y:S05]  /*29f0*/  BSYNC B1 ;  /* 0x0000000000017941 */ /* 0x000fea0003800000 */
.L_x_42:
[----:B0----5:R-:W-:Y:S01]  /*2a00*/  IMAD R25, R100, R13, RZ ;  /* 0x0000000d64197224 */ /* 0x021fe200078e02ff */
[----:B------:R-:W-:Y:S01]  /*2a10*/  ISETP.GT.AND P2, PT, R98, 0x8, P0 ;  /* 0x000000086200780c */ /* 0x000fe20000744270 */
[----:B-1----:R-:W-:Y:S01]  /*2a20*/  IMAD.X R33, R18, 0x1, R27, P5 ;  /* 0x0000000112217824 */ /* 0x002fe200028e061b */
[----:B------:R-:W-:Y:S01]  /*2a30*/  IADD3 R24, P0, R92, UR8, RZ ;  /* 0x000000085c187c10 */ /* 0x000fe2000ff1e0ff */
[----:B------:R-:W-:Y:S01]  /*2a40*/  IMAD R27, R34, R12, R25 ;  /* 0x0000000c221b7224 */ /* 0x000fe200078e0219 */
[----:B------:R-:W-:Y:S02]  /*2a50*/  BSSY B1, `(.L_x_44) ;  /* 0x0000005000017945 */ /* 0x000fe40003800000 */
[----:B------:R-:W-:Y:S02]  /*2a60*/  IADD3.X R25, R93, UR9, RZ, P0, !PT ;  /* 0x000000095d197c10 */ /* 0x000fe400087fe4ff */
[----:B------:R0:W-:Y:S05]  /*2a70*/  @P1 STG.E desc[UR18][R32.64], R27 ;  /* 0x0000001b20001986 */ /* 0x0001ea000c101912 */
[----:B------:R-:W-:Y:S05]  /*2a80*/  @!P2 BRA `(.L_x_45) ;  /* 0x000000000004a947 */ /* 0x000fea0003800000 */
[----:B------:R1:W5:Y:S02]  /*2a90*/  LDG.E.LTC128B R100, desc[UR18][R24.64] ;  /* 0x0000001218647981 */ /* 0x000364000c1e1920 */
.L_x_45:
[----:B------:R-:W-:Y:S05]  /*2aa0*/  BSYNC B1 ;  /* 0x0000000000017941 */ /* 0x000fea0003800000 */
.L_x_44:
[----:B-1---5:R-:W-:Y:S01]  /*2ab0*/  IMAD R25, R100, R13, RZ ;  /* 0x0000000d64197224 */ /* 0x022fe200078e02ff */
[----:B------:R-:W-:Y:S01]  /*2ac0*/  IADD3 R24, P5, R19, R94, RZ ;  /* 0x0000005e13187210 */ /* 0x000fe20007fbe0ff */
[----:B------:R-:W-:Y:S01]  /*2ad0*/  BSSY B1, `(.L_x_46) ;  /* 0x000000c000017945 */ /* 0x000fe20003800000 */
[----:B------:R-:W-:Y:S01]  /*2ae0*/  ISETP.GT.AND P1, PT, R5, 0x18, PT ;  /* 0x000000180500780c */ /* 0x000fe20003f24270 */
[----:B------:R-:W-:Y:S01]  /*2af0*/  IMAD R35, R35, R12, R25 ;  /* 0x0000000c23237224 */ /* 0x000fe200078e0219 */
[----:B------:R-:W-:Y:S01]  /*2b00*/  IADD3 R26, P6, R22, UR10, RZ ;  /* 0x0000000a161a7c10 */ /* 0x000fe2000ffde0ff */
[----:B------:R-:W-:Y:S01]  /*2b10*/  IMAD.X R25, R18, 0x1, R95, P5 ;  /* 0x0000000112197824 */ /* 0x000fe200028e065f */
[----:B------:R-:W-:Y:S02]  /*2b20*/  ISETP.GT.AND P4, PT, R98, RZ, P1 ;  /* 0x000000ff6200720c */ /* 0x000fe40000f84270 */
[----:B------:R-:W-:Y:S02]  /*2b30*/  ISETP.GT.AND P0, PT, R5, 0x19, PT ;  /* 0x000000190500780c */ /* 0x000fe40003f04270 */
[----:B------:R1:W-:Y:S01]  /*2b40*/  @P2 STG.E desc[UR18][R24.64], R35 ;  /* 0x0000002318002986 */ /* 0x0003e2000c101912 */
[----:B0-----:R-:W-:-:S02]  /*2b50*/  IADD3 R32, P5, R28, R6, RZ ;  /* 0x000000061c207210 */ /* 0x001fc40007fbe0ff */
[----:B------:R-:W-:-:S06]  /*2b60*/  IADD3.X R27, R23, UR11, RZ, P6, !PT ;  /* 0x0000000b171b7c10 */ /* 0x000fcc000b7fe4ff */
[----:B------:R-:W-:Y:S05]  /*2b70*/  @!P4 BRA `(.L_x_47) ;  /* 0x000000000004c947 */ /* 0x000fea0003800000 */
[----:B------:R0:W5:Y:S02]  /*2b80*/  LDG.E.LTC128B R100, desc[UR18][R26.64] ;  /* 0x000000121a647981 */ /* 0x000164000c1e1920 */
.L_x_47:
[----:B------:R-:W-:Y:S05]  /*2b90*/  BSYNC B1 ;  /* 0x0000000000017941 */ /* 0x000fea0003800000 */
.L_x_46:
        /* <DEDUP_REMOVED lines=11> */
.L_x_49:
[----:B------:R-:W-:Y:S05]  /*2c50*/  BSYNC B1 ;  /* 0x0000000000017941 */ /* 0x000fea0003800000 */
.L_x_48:
[----:B-----5:R-:W-:Y:S01]  /*2c60*/  IMAD R36, R100, R13, RZ ;  /* 0x0000000d64247224 */ /* 0x020fe200078e02ff */
[----:B------:R-:W-:Y:S01]  /*2c70*/  ISETP.GT.AND P1, PT, R98, 0x8, P1 ;  /* 0x000000086200780c */ /* 0x000fe20000f24270 */
[----:B-1----:R-:W-:Y:S01]  /*2c80*/  IMAD.X R35, R31, 0x1, R4, P5 ;  /* 0x000000011f237824 */ /* 0x002fe200028e0604 */
[----:B--2---:R-:W-:Y:S01]  /*2c90*/  IADD3 R22, P4, R22, UR8, RZ ;  /* 0x0000000816167c10 */ /* 0x004fe2000ff9e0ff */
[----:B------:R-:W-:Y:S01]  /*2ca0*/  IMAD R37, R37, R12, R36 ;  /* 0x0000000c25257224 */ /* 0x000fe200078e0224 */
[----:B------:R-:W-:Y:S01]  /*2cb0*/  BSSY B1, `(.L_x_50) ;  /* 0x0000006000017945 */ /* 0x000fe20003800000 */
[----:B------:R-:W-:Y:S02]  /*2cc0*/  IADD3 R36, P5, R28, R19, RZ ;  /* 0x000000131c247210 */ /* 0x000fe40007fbe0ff */
[----:B------:R-:W-:Y:S01]  /*2cd0*/  IADD3.X R23, R23, UR9, RZ, P4, !PT ;  /* 0x0000000917177c10 */ /* 0x000fe2000a7fe4ff */
[----:B------:R1:W-:Y:S05]  /*2ce0*/  @P2 STG.E desc[UR18][R34.64], R37 ;  /* 0x0000002522002986 */ /* 0x0003ea000c101912 */
[----:B------:R-:W-:Y:S05]  /*2cf0*/  @!P1 BRA `(.L_x_51) ;  /* 0x0000000000049947 */ /* 0x000fea0003800000 */
[----:B------:R2:W5:Y:S02]  /*2d00*/  LDG.E.LTC128B R100, desc[UR18][R22.64] ;  /* 0x0000001216647981 */ /* 0x000564000c1e1920 */
.L_x_51:
[----:B------:R-:W-:Y:S05]  /*2d10*/  BSYNC B1 ;  /* 0x0000000000017941 */ /* 0x000fea0003800000 */
.L_x_50:
[----:B--2--5:R-:W-:Y:S01]  /*2d20*/  IMAD R23, R100, R13, RZ ;  /* 0x0000000d64177224 */ /* 0x024fe200078e02ff */
[----:B------:R-:W-:Y:S01]  /*2d30*/  ISETP.GT.AND P2, PT, R98, 0x8, P0 ;  /* 0x000000086200780c */ /* 0x000fe20000744270 */
[----:B-1----:R-:W-:Y:S01]  /*2d40*/  IMAD.X R37, R29, 0x1, R18, P5 ;  /* 0x000000011d257824 */ /* 0x002fe200028e0612 */
[----:B----4-:R-:W-:Y:S01]  /*2d50*/  IADD3 R20, P0, R20, UR8, RZ ;  /* 0x0000000814147c10 */ /* 0x010fe2000ff1e0ff */
[----:B------:R-:W-:Y:S01]  /*2d60*/  IMAD R23, R38, R12, R23 ;  /* 0x0000000c26177224 */ /* 0x000fe200078e0217 */
[----:B------:R-:W-:Y:S02]  /*2d70*/  BSSY B1, `(.L_x_52) ;  /* 0x0000005000017945 */ /* 0x000fe40003800000 */
[----:B------:R-:W-:Y:S02]  /*2d80*/  IADD3.X R21, R21, UR9, RZ, P0, !PT ;  /* 0x0000000915157c10 */ /* 0x000fe400087fe4ff */
[----:B------:R1:W-:Y:S05]  /*2d90*/  @P1 STG.E desc[UR18][R36.64], R23 ;  /* 0x0000001724001986 */ /* 0x0003ea000c101912 */
[----:B------:R-:W-:Y:S05]  /*2da0*/  @!P2 BRA `(.L_x_53) ;  /* 0x000000000004a947 */ /* 0x000fea0003800000 */
[----:B------:R2:W5:Y:S02]  /*2db0*/  LDG.E.LTC128B R100, desc[UR18][R20.64] ;  /* 0x0000001214647981 */ /* 0x000564000c1e1920 */
.L_x_53:
[----:B------:R-:W-:Y:S05]  /*2dc0*/  BSYNC B1 ;  /* 0x0000000000017941 */ /* 0x000fea0003800000 */
.L_x_52:
[----:B--2--5:R-:W-:Y:S01]  /*2dd0*/  IMAD R21, R100, R13, RZ ;  /* 0x0000000d64157224 */ /* 0x024fe200078e02ff */
        /* <DEDUP_REMOVED lines=9> */
[----:B------:R-:W-:-:S02]  /*2e70*/  IADD3 R28, P5, R32, R6, RZ ;  /* 0x00000006201c7210 */ /* 0x000fc40007fbe0ff */
[----:B-1----:R-:W-:-:S06]  /*2e80*/  IADD3.X R23, R27, UR11, RZ, P6, !PT ;  /* 0x0000000b1b177c10 */ /* 0x002fcc000b7fe4ff */
[----:B------:R-:W-:Y:S05]  /*2e90*/  @!P4 BRA `(.L_x_55) ;  /* 0x000000000004c947 */ /* 0x000fea0003800000 */
[----:B------:R1:W5:Y:S02]  /*2ea0*/  LDG.E.LTC128B R100, desc[UR18][R22.64] ;  /* 0x0000001216647981 */ /* 0x000364000c1e1920 */
.L_x_55:
[----:B------:R-:W-:Y:S05]  /*2eb0*/  BSYNC B1 ;  /* 0x0000000000017941 */ /* 0x000fea0003800000 */
.L_x_54:
[----:B--2--5:R-:W-:Y:S01]  /*2ec0*/  IMAD R21, R100, R13, RZ ;  /* 0x0000000d64157224 */ /* 0x024fe200078e02ff */
        /* <DEDUP_REMOVED lines=10> */
.L_x_57:
[----:B------:R-:W-:Y:S05]  /*2f70*/  BSYNC B1 ;  /* 0x0000000000017941 */ /* 0x000fea0003800000 */
.L_x_56:
[----:B-----5:R-:W-:Y:S01]  /*2f80*/  IMAD R36, R100, R13, RZ ;  /* 0x0000000d64247224 */ /* 0x020fe200078e02ff */
[----:B------:R-:W-:Y:S01]  /*2f90*/  ISETP.GT.AND P1, PT, R98, 0x8, P1 ;  /* 0x000000086200780c */ /* 0x000fe20000f24270 */
[----:B--2---:R-:W-:Y:S01]  /*2fa0*/  IMAD.X R31, R35, 0x1, R4, P5 ;  /* 0x00000001231f7824 */ /* 0x004fe200028e0604 */
[----:B0-----:R-:W-:Y:S01]  /*2fb0*/  IADD3 R26, P4, R26, UR8, RZ ;  /* 0x000000081a1a7c10 */ /* 0x001fe2000ff9e0ff */
[----:B------:R-:W-:Y:S01]  /*2fc0*/  IMAD R41, R41, R12, R36 ;  /* 0x0000000c29297224 */ /* 0x000fe200078e0224 */
[----:B------:R-:W-:Y:S01]  /*2fd0*/  BSSY B1, `(.L_x_58) ;  /* 0x0000006000017945 */ /* 0x000fe20003800000 */
[----:B------:R-:W-:Y:S02]  /*2fe0*/  IADD3 R36, P5, R32, R19, RZ ;  /* 0x0000001320247210 */ /* 0x000fe40007fbe0ff */
[----:B------:R-:W-:Y:S01]  /*2ff0*/  IADD3.X R27, R27, UR9, RZ, P4, !PT ;  /* 0x000000091b1b7c10 */ /* 0x000fe2000a7fe4ff */
[----:B------:R0:W-:Y:S05]  /*3000*/  @P2 STG.E desc[UR18][R30.64], R41 ;  /* 0x000000291e002986 */ /* 0x0001ea000c101912 */
[----:B------:R-:W-:Y:S05]  /*3010*/  @!P1 BRA `(.L_x_59) ;  /* 0x0000000000049947 */ /* 0x000fea0003800000 */
[----:B------:R2:W5:Y:S02]  /*3020*/  LDG.E.LTC128B R100, desc[UR18][R26.64] ;  /* 0x000000121a647981 */ /* 0x000564000c1e1920 */
.L_x_59:
[----:B------:R-:W-:Y:S05]  /*3030*/  BSYNC B1 ;  /* 0x0000000000017941 */ /* 0x000fea0003800000 */
.L_x_58:
[----:B--2--5:R-:W-:Y:S01]  /*3040*/  IMAD R27, R100, R13, RZ ;  /* 0x0000000d641b7224 */ /* 0x024fe200078e02ff */
[----:B------:R-:W-:Y:S01]  /*3050*/  ISETP.GT.AND P2, PT, R98, 0x8, P0 ;  /* 0x000000086200780c */ /* 0x000fe20000744270 */
[----:B------:R-:W-:Y:S01]  /*3060*/  IMAD.X R37, R33, 0x1, R18, P5 ;  /* 0x0000000121257824 */ /* 0x000fe200028e0612 */
[----:B------:R-:W-:Y:S01]  /*3070*/  IADD3 R24, P0, R24, UR8, RZ ;  /* 0x0000000818187c10 */ /* 0x000fe2000ff1e0ff */
[----:B------:R-:W-:Y:S01]  /*3080*/  IMAD R27, R42, R12, R27 ;  /* 0x0000000c2a1b7224 */ /* 0x000fe200078e021b */
[----:B------:R-:W-:Y:S02]  /*3090*/  BSSY B1, `(.L_x_60) ;  /* 0x0000005000017945 */ /* 0x000fe40003800000 */
[----:B------:R-:W-:Y:S02]  /*30a0*/  IADD3.X R25, R25, UR9, RZ, P0, !PT ;  /* 0x0000000919197c10 */ /* 0x000fe400087fe4ff */
[----:B------:R2:W-:Y:S05]  /*30b0*/  @P1 STG.E desc[UR18][R36.64], R27 ;  /* 0x0000001b24001986 */ /* 0x0005ea000c101912 */
[----:B------:R-:W-:Y:S05]  /*30c0*/  @!P2 BRA `(.L_x_61) ;  /* 0x000000000004a947 */ /* 0x000fea0003800000 */
[----:B------:R0:W5:Y:S02]  /*30d0*/  LDG.E.LTC128B R100, desc[UR18][R24.64] ;  /* 0x0000001218647981 */ /* 0x000164000c1e1920 */
.L_x_61:
[----:B------:R-:W-:Y:S05]  /*30e0*/  BSYNC B1 ;  /* 0x0000000000017941 */ /* 0x000fea0003800000 */
.L_x_60:
[----:B0----5:R-:W-:Y:S01]  /*30f0*/  IMAD R25, R100, R13, RZ ;  /* 0x0000000d64197224 */ /* 0x021fe200078e02ff */
        /* <DEDUP_REMOVED lines=10> */
[----:B--2---:R-:W-:-:S06]  /*31a0*/  IADD3.X R27, R23, UR11, RZ, P6, !PT ;  /* 0x0000000b171b7c10 */ /* 0x004fcc000b7fe4ff */
[----:B------:R-:W-:Y:S05]  /*31b0*/  @!P4 BRA `(.L_x_63) ;  /* 0x000000000004c947 */ /* 0x000fea0003800000 */
[----:B------:R2:W5:Y:S02]  /*31c0*/  LDG.E.LTC128B R100, desc[UR18][R26.64] ;  /* 0x000000121a647981 */ /* 0x000564000c1e1920 */
.L_x_63:
[----:B------:R-:W-:Y:S05]  /*31d0*/  BSYNC B1 ;  /* 0x0000000000017941 */ /* 0x000fea0003800000 */
.L_x_62:
[----:B0----5:R-:W-:Y:S01]  /*31e0*/  IMAD R25, R100, R13, RZ ;  /* 0x0000000d64197224 */ /* 0x021fe200078e02ff */
        /* <DEDUP_REMOVED lines=10> */
.L_x_65:
[----:B------:R-:W-:Y:S05]  /*3290*/  BSYNC B1 ;  /* 0x0000000000017941 */ /* 0x000fea0003800000 */
.L_x_64:
[----:B-----5:R-:W-:Y:S01]  /*32a0*/  IMAD R36, R100, R13, RZ ;  /* 0x0000000d64247224 */ /* 0x020fe200078e02ff */
[----:B------:R-:W-:Y:S01]  /*32b0*/  ISETP.GT.AND P1, PT, R98, 0x8, P1 ;  /* 0x000000086200780c */ /* 0x000fe20000f24270 */
[----:B0-----:R-:W-:Y:S01]  /*32c0*/  IMAD.X R35, R31, 0x1, R4, P5 ;  /* 0x000000011f237824 */ /* 0x001fe200028e0604 */
[----:B-1----:R-:W-:Y:S01]  /*32d0*/  IADD3 R22, P4, R22, UR8, RZ ;  /* 0x0000000816167c10 */ /* 0x002fe2000ff9e0ff */
[----:B------:R-:W-:Y:S01]  /*32e0*/  IMAD R45, R45, R12, R36 ;  /* 0x0000000c2d2d7224 */ /* 0x000fe200078e0224 */
[----:B------:R-:W-:Y:S01]  /*32f0*/  BSSY B1, `(.L_x_66) ;  /* 0x0000006000017945 */ /* 0x000fe20003800000 */
[----:B------:R-:W-:Y:S02]  /*3300*/  IADD3 R36, P5, R28, R19, RZ ;  /* 0x000000131c247210 */ /* 0x000fe40007fbe0ff */
[----:B------:R-:W-:Y:S01]  /*3310*/  IADD3.X R23, R23, UR9, RZ, P4, !PT ;  /* 0x0000000917177c10 */ /* 0x000fe2000a7fe4ff */
[----:B------:R0:W-:Y:S05]  /*3320*/  @P2 STG.E desc[UR18][R34.64], R45 ;  /* 0x0000002d22002986 */ /* 0x0001ea000c101912 */
[----:B------:R-:W-:Y:S05]  /*3330*/  @!P1 BRA `(.L_x_67) ;  /* 0x0000000000049947 */ /* 0x000fea0003800000 */
[----:B------:R1:W5:Y:S02]  /*3340*/  LDG.E.LTC128B R100, desc[UR18][R22.64] ;  /* 0x0000001216647981 */ /* 0x000364000c1e1920 */
.L_x_67:
[----:B------:R-:W-:Y:S05]  /*3350*/  BSYNC B1 ;  /* 0x0000000000017941 */ /* 0x000fea0003800000 */
.L_x_66:
[----:B-1---5:R-:W-:Y:S01]  /*3360*/  IMAD R23, R100, R13, RZ ;  /* 0x0000000d64177224 */ /* 0x022fe200078e02ff */
[----:B------:R-:W-:Y:S01]  /*3370*/  ISETP.GT.AND P2, PT, R98, 0x8, P0 ;  /* 0x000000086200780c */ /* 0x000fe20000744270 */
[----:B------:R-:W-:Y:S01]  /*3380*/  IMAD.X R37, R29, 0x1, R18, P5 ;  /* 0x000000011d257824 */ /* 0x000fe200028e0612 */
[----:B----4-:R-:W-:Y:S01]  /*3390*/  IADD3 R20, P0, R20, UR8, RZ ;  /* 0x0000000814147c10 */ /* 0x010fe2000ff1e0ff */
[----:B------:R-:W-:Y:S01]  /*33a0*/  IMAD R23, R46, R12, R23 ;  /* 0x0000000c2e177224 */ /* 0x000fe200078e0217 */
[----:B------:R-:W-:Y:S02]  /*33b0*/  BSSY B1, `(.L_x_68) ;  /* 0x0000005000017945 */ /* 0x000fe40003800000 */
[----:B------:R-:W-:Y:S02]  /*33c0*/  IADD3.X R21, R21, UR9, RZ, P0, !PT ;  /* 0x0000000915157c10 */ /* 0x000fe400087fe4ff */
[----:B------:R1:W-:Y:S05]  /*33d0*/  @P1 STG.E desc[UR18][R36.64], R23 ;  /* 0x0000001724001986 */ /* 0x0003ea000c101912 */
[----:B------:R-:W-:Y:S05]  /*33e0*/  @!P2 BRA `(.L_x_69) ;  /* 0x000000000004a947 */ /* 0x000fea0003800000 */
[----:B------:R4:W5:Y:S02]  /*33f0*/  LDG.E.LTC128B R100, desc[UR18][R20.64] ;  /* 0x0000001214647981 */ /* 0x000964000c1e1920 */
.L_x_69:
[----:B------:R-:W-:Y:S05]  /*3400*/  BSYNC B1 ;  /* 0x0000000000017941 */ /* 0x000fea0003800000 */
.L_x_68:
[----:B----45:R-:W-:Y:S01]  /*3410*/  IMAD R21, R100, R13, RZ ;  /* 0x0000000d64157224 */ /* 0x030fe200078e02ff */
        /* <DEDUP_REMOVED lines=13> */
.L_x_71:
[----:B------:R-:W-:Y:S05]  /*34f0*/  BSYNC B1 ;  /* 0x0000000000017941 */ /* 0x000fea0003800000 */
.L_x_70:
[----:B----45:R-:W-:Y:S01]  /*3500*/  IMAD R21, R100, R13, RZ ;  /* 0x0000000d64157224 */ /* 0x030fe200078e02ff */
        /* <DEDUP_REMOVED lines=10> */
.L_x_73:
[----:B------:R-:W-:Y:S05]  /*35b0*/  BSYNC B1 ;  /* 0x0000000000017941 */ /* 0x000fea0003800000 */
.L_x_72:
[----:B-----5:R-:W-:Y:S01]  /*35c0*/  IMAD R36, R100, R13, RZ ;  /* 0x0000000d64247224 */ /* 0x020fe200078e02ff */
[----:B------:R-:W-:Y:S01]  /*35d0*/  ISETP.GT.AND P1, PT, R98, 0x8, P1 ;  /* 0x000000086200780c */ /* 0x000fe20000f24270 */
[----:B----4-:R-:W-:Y:S01]  /*35e0*/  IMAD.X R31, R35, 0x1, R4, P5 ;  /* 0x00000001231f7824 */ /* 0x010fe200028e0604 */
        /* <DEDUP_REMOVED lines=8> */
.L_x_75:
[----:B------:R-:W-:Y:S05]  /*3670*/  BSYNC B1 ;  /* 0x0000000000017941 */ /* 0x000fea0003800000 */
.L_x_74:
[----:B----45:R-:W-:Y:S01]  /*3680*/  IMAD R27, R100, R13, RZ ;  /* 0x0000000d641b7224 */ /* 0x030fe200078e02ff */
        /* <DEDUP_REMOVED lines=9> */
.L_x_77:
[----:B------:R-:W-:Y:S05]  /*3720*/  BSYNC B1 ;  /* 0x0000000000017941 */ /* 0x000fea0003800000 */
.L_x_76:
        /* <DEDUP_REMOVED lines=11> */
[----:B----4-:R-:W-:-:S06]  /*37e0*/  IADD3.X R27, R23, UR11, RZ, P6, !PT ;  /* 0x0000000b171b7c10 */ /* 0x010fcc000b7fe4ff */
[----:B------:R-:W-:Y:S05]  /*37f0*/  @!P4 BRA `(.L_x_79) ;  /* 0x000000000004c947 */ /* 0x000fea0003800000 */
[----:B------:R4:W5:Y:S02]  /*3800*/  LDG.E.LTC128B R100, desc[UR18][R26.64] ;  /* 0x000000121a647981 */ /* 0x000964000c1e1920 */
.L_x_79:
[----:B------:R-:W-:Y:S05]  /*3810*/  BSYNC B1 ;  /* 0x0000000000017941 */ /* 0x000fea0003800000 */
.L_x_78:
        /* <DEDUP_REMOVED lines=11> */
.L_x_81:
[----:B------:R-:W-:Y:S05]  /*38d0*/  BSYNC B1 ;  /* 0x0000000000017941 */ /* 0x000fea0003800000 */
.L_x_80:
        /* <DEDUP_REMOVED lines=11> */
.L_x_83:
[----:B------:R-:W-:Y:S05]  /*3990*/  BSYNC B1 ;  /* 0x0000000000017941 */ /* 0x000fea0003800000 */
.L_x_82:
[----:B-1---5:R-:W-:Y:S01]  /*39a0*/  IMAD R23, R100, R13, RZ ;  /* 0x0000000d64177224 */ /* 0x022fe200078e02ff */
        /* <DEDUP_REMOVED lines=9> */
.L_x_85:
[----:B------:R-:W-:Y:S05]  /*3a40*/  BSYNC B1 ;  /* 0x0000000000017941 */ /* 0x000fea0003800000 */
.L_x_84:
        /* <DEDUP_REMOVED lines=14> */
.L_x_87:
[----:B------:R-:W-:Y:S05]  /*3b30*/  BSYNC B1 ;  /* 0x0000000000017941 */ /* 0x000fea0003800000 */
.L_x_86:
[----:B0----5:R-:W-:Y:S01]  /*3b40*/  IMAD R21, R100, R13, RZ ;  /* 0x0000000d64157224 */ /* 0x021fe200078e02ff */
[----:B------:R-:W-:Y:S01]  /*3b50*/  ISETP.GT.AND P2, PT, R98, RZ, P0 ;  /* 0x000000ff6200720c */ /* 0x000fe20000744270 */
[----:B------:R-:W-:Y:S01]  /*3b60*/  IMAD.X R29, R33, 0x1, R4, P5 ;  /* 0x00000001211d7824 */ /* 0x000fe200028e0604 */
[----:B------:R-:W-:Y:S01]  /*3b70*/  IADD3 R20, P6, R24, UR10, RZ ;  /* 0x0000000a18147c10 */ /* 0x000fe2000ffde0ff */
[----:B--2---:R-:W-:Y:S01]  /*3b80*/  IMAD R31, R56, R12, R21 ;  /* 0x0000000c381f7224 */ /* 0x004fe200078e0215 */
[----:B------:R-:W-:Y:S01]  /*3b90*/  BSSY B1, `(.L_x_88) ;  /* 0x0000006000017945 */ /* 0x000fe20003800000 */
[----:B------:R-:W-:Y:S02]  /*3ba0*/  IADD3 R30, P5, R34, R6, RZ ;  /* 0x00000006221e7210 */ /* 0x000fe40007fbe0ff */
[----:B------:R-:W-:Y:S01]  /*3bb0*/  IADD3.X R21, R25, UR11, RZ, P6, !PT ;  /* 0x0000000b19157c10 */ /* 0x000fe2000b7fe4ff */
[----:B------:R0:W-:Y:S05]  /*3bc0*/  @P4 STG.E desc[UR18][R28.64], R31 ;  /* 0x0000001f1c004986 */ /* 0x0001ea000c101912 */
[----:B------:R-:W-:Y:S05]  /*3bd0*/  @!P2 BRA `(.L_x_89) ;  /* 0x000000000004a947 */ /* 0x000fea0003800000 */
[----:B------:R2:W5:Y:S02]  /*3be0*/  LDG.E.LTC128B R100, desc[UR18][R20.64] ;  /* 0x0000001214647981 */ /* 0x000564000c1e1920 */
.L_x_89:
[----:B------:R-:W-:Y:S05]  /*3bf0*/  BSYNC B1 ;  /* 0x0000000000017941 */ /* 0x000fea0003800000 */
.L_x_88:
[----:B-----5:R-:W-:Y:S01]  /*3c00*/  IMAD R36, R100, R13, RZ ;  /* 0x0000000d64247224 */ /* 0x020fe200078e02ff */
[----:B------:R-:W-:Y:S01]  /*3c10*/  ISETP.GT.AND P1, PT, R98, 0x8, P1 ;  /* 0x000000086200780c */ /* 0x000fe20000f24270 */
[----:B0-----:R-:W-:Y:S01]  /*3c20*/  IMAD.X R31, R35, 0x1, R4, P5 ;  /* 0x00000001231f7824 */ /* 0x001fe200028e0604 */
[----:B----4-:R-:W-:Y:S01]  /*3c30*/  IADD3 R26, P4, R26, UR8, RZ ;  /* 0x000000081a1a7c10 */ /* 0x010fe2000ff9e0ff */
[----:B------:R-:W-:Y:S01]  /*3c40*/  IMAD R57, R57, R12, R36 ;  /* 0x0000000c39397224 */ /* 0x000fe200078e0224 */
[----:B------:R-:W-:Y:S01]  /*3c50*/  BSSY B1, `(.L_x_90) ;  /* 0x0000006000017945 */ /* 0x000fe20003800000 */
[----:B------:R-:W-:Y:S02]  /*3c60*/  IADD3 R36, P5, R32, R19, RZ ;  /* 0x0000001320247210 */ /* 0x000fe40007fbe0ff */
[----:B------:R-:W-:Y:S01]  /*3c70*/  IADD3.X R27, R27, UR9, RZ, P4, !PT ;  /* 0x000000091b1b7c10 */ /* 0x000fe2000a7fe4ff */
[----:B------:R0:W-:Y:S05]  /*3c80*/  @P2 STG.E desc[UR18][R30.64], R57 ;  /* 0x000000391e002986 */ /* 0x0001ea000c101912 */
[----:B------:R-:W-:Y:S05]  /*3c90*/  @!P1 BRA `(.L_x_91) ;  /* 0x0000000000049947 */ /* 0x000fea0003800000 */
[----:B------:R4:W5:Y:S02]  /*3ca0*/  LDG.E.LTC128B R100, desc[UR18][R26.64] ;  /* 0x000000121a647981 */ /* 0x000964000c1e1920 */
.L_x_91:
[----:B------:R-:W-:Y:S05]  /*3cb0*/  BSYNC B1 ;  /* 0x0000000000017941 */ /* 0x000fea0003800000 */
.L_x_90:
        /* <DEDUP_REMOVED lines=10> */
.L_x_93:
[----:B------:R-:W-:Y:S05]  /*3d60*/  BSYNC B1 ;  /* 0x0000000000017941 */ /* 0x000fea0003800000 */
.L_x_92:
        /* <DEDUP_REMOVED lines=14> */
.L_x_95:
[----:B------:R-:W-:Y:S05]  /*3e50*/  BSYNC B1 ;  /* 0x0000000000017941 */ /* 0x000fea0003800000 */
.L_x_94:
        /* <DEDUP_REMOVED lines=11> */
.L_x_97:
[----:B------:R-:W-:Y:S05]  /*3f10*/  BSYNC B1 ;  /* 0x0000000000017941 */ /* 0x000fea0003800000 */
.L_x_96:
        /* <DEDUP_REMOVED lines=11> */
.L_x_99:
[----:B------:R-:W-:Y:S05]  /*3fd0*/  BSYNC B1 ;  /* 0x0000000000017941 */ /* 0x000fea0003800000 */
.L_x_98:
[----:B-1---5:R-:W-:Y:S01]  /*3fe0*/  IMAD R23, R100, R13, RZ ;  /* 0x0000000d64177224 */ /* 0x022fe200078e02ff */
[----:B------:R-:W-:Y:S01]  /*3ff0*/  ISETP.GT.AND P2, PT, R98, 0x8, P0 ;  /* 0x000000086200780c */ /* 0x000fe20000744270 */
[----:B------:R-:W-:Y:S01]  /*4000*/  IMAD.X R37, R29, 0x1, R18, P5 ;  /* 0x000000011d257824 */ /* 0x000fe200028e0612 */
[----:B--2---:R-:W-:Y:S01]  /*4010*/  IADD3 R20, P0, R20, UR8, RZ ;  /* 0x0000000814147c10 */ /* 0x004fe2000ff1e0ff */
[----:B------:R-:W-:Y:S01]  /*4020*/  IMAD R23, R62, R12, R23 ;  /* 0x0000000c3e177224 */ /* 0x000fe200078e0217 */
[----:B------:R-:W-:Y:S02]  /*4030*/  BSSY B1, `(.L_x_100) ;  /* 0x0000005000017945 */ /* 0x000fe40003800000 */
[----:B------:R-:W-:Y:S02]  /*4040*/  IADD3.X R21, R21, UR9, RZ, P0, !PT ;  /* 0x0000000915157c10 */ /* 0x000fe400087fe4ff */
[----:B------:R1:W-:Y:S05]  /*4050*/  @P1 STG.E desc[UR18][R36.64], R23 ;  /* 0x0000001724001986 */ /* 0x0003ea000c101912 */
[----:B------:R-:W-:Y:S05]  /*4060*/  @!P2 BRA `(.L_x_101) ;  /* 0x000000000004a947 */ /* 0x000fea0003800000 */
[----:B------:R2:W5:Y:S02]  /*4070*/  LDG.E.LTC128B R100, desc[UR18][R20.64] ;  /* 0x0000001214647981 */ /* 0x000564000c1e1920 */
.L_x_101:
[----:B------:R-:W-:Y:S05]  /*4080*/  BSYNC B1 ;  /* 0x0000000000017941 */ /* 0x000fea0003800000 */
.L_x_100:
        /* <DEDUP_REMOVED lines=14> */
.L_x_103:
[----:B------:R-:W-:Y:S05]  /*4170*/  BSYNC B1 ;  /* 0x0000000000017941 */ /* 0x000fea0003800000 */
.L_x_102:
        /* <DEDUP_REMOVED lines=11> */
.L_x_105:
[----:B------:R-:W-:Y:S05]  /*4230*/  BSYNC B1 ;  /* 0x0000000000017941 */ /* 0x000fea0003800000 */
.L_x_104:
[----:B-----5:R-:W-:Y:S01]  /*4240*/  IMAD R36, R100, R13, RZ ;  /* 0x0000000d64247224 */ /* 0x020fe200078e02ff */
[----:B------:R-:W-:Y:S01]  /*4250*/  ISETP.GT.AND P1, PT, R98, 0x8, P1 ;  /* 0x000000086200780c */ /* 0x000fe20000f24270 */
[----:B--2---:R-:W-:Y:S01]  /*4260*/  IMAD.X R31, R35, 0x1, R4, P5 ;  /* 0x00000001231f7824 */ /* 0x004fe200028e0604 */
        /* <DEDUP_REMOVED lines=8> */
.L_x_107:
[----:B------:R-:W-:Y:S05]  /*42f0*/  BSYNC B1 ;  /* 0x0000000000017941 */ /* 0x000fea0003800000 */
.L_x_106:
        /* <DEDUP_REMOVED lines=10> */
.L_x_109:
[----:B------:R-:W-:Y:S05]  /*43a0*/  BSYNC B1 ;  /* 0x0000000000017941 */ /* 0x000fea0003800000 */
.L_x_108:
        /* <DEDUP_REMOVED lines=14> */
.L_x_111:
[----:B------:R-:W-:Y:S05]  /*4490*/  BSYNC B1 ;  /* 0x0000000000017941 */ /* 0x000fea0003800000 */
.L_x_110:
        /* <DEDUP_REMOVED lines=11> */
.L_x_113:
[----:B------:R-:W-:Y:S05]  /*4550*/  BSYNC B1 ;  /* 0x0000000000017941 */ /* 0x000fea0003800000 */
.L_x_112:
        /* <DEDUP_REMOVED lines=11> */
.L_x_115:
[----:B------:R-:W-:Y:S05]  /*4610*/  BSYNC B1 ;  /* 0x0000000000017941 */ /* 0x000fea0003800000 */
.L_x_114:
        /* <DEDUP_REMOVED lines=10> */
.L_x_117:
[----:B------:R-:W-:Y:S05]  /*46c0*/  BSYNC B1 ;  /* 0x0000000000017941 */ /* 0x000fea0003800000 */
.L_x_116:
        /* <DEDUP_REMOVED lines=14> */
.L_x_119:
[----:B------:R-:W-:Y:S05]  /*47b0*/  BSYNC B1 ;  /* 0x0000000000017941 */ /* 0x000fea0003800000 */
.L_x_118:
        /* <DEDUP_REMOVED lines=11> */
.L_x_121:
[----:B------:R-:W-:Y:S05]  /*4870*/  BSYNC B1 ;  /* 0x0000000000017941 */ /* 0x000fea0003800000 */
.L_x_120:
        /* <DEDUP_REMOVED lines=11> */
.L_x_123:
[----:B------:R-:W-:Y:S05]  /*4930*/  BSYNC B1 ;  /* 0x0000000000017941 */ /* 0x000fea0003800000 */
.L_x_122:
        /* <DEDUP_REMOVED lines=10> */
.L_x_125:
[----:B------:R-:W-:Y:S05]  /*49e0*/  BSYNC B1 ;  /* 0x0000000000017941 */ /* 0x000fea0003800000 */
.L_x_124:
        /* <DEDUP_REMOVED lines=14> */
.L_x_127:
[----:B------:R-:W-:Y:S05]  /*4ad0*/  BSYNC B1 ;  /* 0x0000000000017941 */ /* 0x000fea0003800000 */
.L_x_126:
        /* <DEDUP_REMOVED lines=11> */
.L_x_129:
[----:B------:R-:W-:Y:S05]  /*4b90*/  BSYNC B1 ;  /* 0x0000000000017941 */ /* 0x000fea0003800000 */
.L_x_128:
        /* <DEDUP_REMOVED lines=11> */
.L_x_131:
[----:B------:R-:W-:Y:S05]  /*4c50*/  BSYNC B1 ;  /* 0x0000000000017941 */ /* 0x000fea0003800000 */
.L_x_130:
        /* <DEDUP_REMOVED lines=10> */
.L_x_133:
[----:B------:R-:W-:Y:S05]  /*4d00*/  BSYNC B1 ;  /* 0x0000000000017941 */ /* 0x000fea0003800000 */
.L_x_132:
[----:B--2--5:R-:W-:Y:S01]  /*4d10*/  IMAD R21, R100, R13, RZ ;  /* 0x0000000d64157224 */ /* 0x024fe200078e02ff */
        /* <DEDUP_REMOVED lines=9> */
[----:B------:R-:W-:-:S02]  /*4db0*/  IADD3 R28, P6, R32, R6, RZ ;  /* 0x00000006201c7210 */ /* 0x000fc40007fde0ff */
[----:B-1----:R-:W-:-:S06]  /*4dc0*/  IADD3.X R23, R27, UR11, RZ, P2, !PT ;  /* 0x0000000b1b177c10 */ /* 0x002fcc00097fe4ff */
[----:B------:R-:W-:Y:S05]  /*4dd0*/  @!P5 BRA `(.L_x_135) ;  /* 0x000000000004d947 */ /* 0x000fea0003800000 */
[----:B------:R1:W5:Y:S02]  /*4de0*/  LDG.E.LTC128B R100, desc[UR18][R22.64] ;  /* 0x0000001216647981 */ /* 0x000364000c1e1920 */
.L_x_135:
[----:B------:R-:W-:Y:S05]  /*4df0*/  BSYNC B1 ;  /* 0x0000000000017941 */ /* 0x000fea0003800000 */
.L_x_134:
[----:B--2--5:R-:W-:Y:S01]  /*4e00*/  IMAD R21, R100, R13, RZ ;  /* 0x0000000d64157224 */ /* 0x024fe200078e02ff */
[----:B------:R-:W-:Y:S01]  /*4e10*/  ISETP.GT.AND P2, PT, R98, RZ, P1 ;  /* 0x000000ff6200720c */ /* 0x000fe20000f44270 */
        /* <DEDUP_REMOVED lines=8> */
.L_x_137:
[----:B------:R-:W-:Y:S05]  /*4ea0*/  BSYNC B1 ;  /* 0x0000000000017941 */ /* 0x000fea0003800000 */
.L_x_136:
[----:B--2--5:R-:W-:Y:S01]  /*4eb0*/  IMAD R21, R100, R13, RZ ;  /* 0x0000000d64157224 */ /* 0x024fe200078e02ff */
[----:B------:R-:W-:Y:S01]  /*4ec0*/  IADD3 R20, P5, R34, R6, RZ ;  /* 0x0000000622147210 */ /* 0x000fe20007fbe0ff */
[----:B------:R-:W-:Y:S01]  /*4ed0*/  BSSY B1, `(.L_x_138) ;  /* 0x000000b000017945 */ /* 0x000fe20003800000 */
[----:B------:R-:W-:Y:S01]  /*4ee0*/  ISETP.GT.AND P4, PT, R98, 0x8, P4 ;  /* 0x000000086200780c */ /* 0x000fe20002784270 */
[----:B------:R-:W-:Y:S01]  /*4ef0*/  IMAD R81, R81, R12, R21 ;  /* 0x0000000c51517224 */ /* 0x000fe200078e0215 */
[----:B----4-:R-:W-:Y:S01]  /*4f00*/  IADD3 R26, P6, R26, UR8, RZ ;  /* 0x000000081a1a7c10 */ /* 0x010fe2000ffde0ff */
[----:B------:R-:W-:Y:S01]  /*4f10*/  IMAD.X R21, R35, 0x1, R4, P5 ;  /* 0x0000000123157824 */ /* 0x000fe200028e0604 */
[----:B------:R-:W-:Y:S02]  /*4f20*/  ISETP.GT.AND P0, PT, R5, 0x78, PT ;  /* 0x000000780500780c */ /* 0x000fe40003f04270 */
[----:B------:R-:W-:Y:S02]  /*4f30*/  IADD3 R30, P5, R32, R19, RZ ;  /* 0x00000013201e7210 */ /* 0x000fe40007fbe0ff */
[----:B------:R2:W-:Y:S01]  /*4f40*/  @P2 STG.E desc[UR18][R20.64], R81 ;  /* 0x0000005114002986 */ /* 0x0005e2000c101912 */
[----:B------:R-:W-:-:S04]  /*4f50*/  IADD3.X R27, R27, UR9, RZ, P6, !PT ;  /* 0x000000091b1b7c10 */ /* 0x000fc8000b7fe4ff */
[----:B------:R-:W-:Y:S06]  /*4f60*/  @!P4 BRA `(.L_x_139) ;  /* 0x000000000004c947 */ /* 0x000fec0003800000 */
[----:B------:R4:W5:Y:S02]  /*4f70*/  LDG.E.LTC128B R100, desc[UR18][R26.64] ;  /* 0x000000121a647981 */ /* 0x000964000c1e1920 */
.L_x_139:
[----:B------:R-:W-:Y:S05]  /*4f80*/  BSYNC B1 ;  /* 0x0000000000017941 */ /* 0x000fea0003800000 */
.L_x_138:
[----:B----45:R-:W-:Y:S01]  /*4f90*/  IMAD R27, R100, R13, RZ ;  /* 0x0000000d641b7224 */ /* 0x030fe200078e02ff */
[----:B------:R-:W-:Y:S01]  /*4fa0*/  ISETP.GT.AND P1, PT, R98, 0x8, P1 ;  /* 0x000000086200780c */ /* 0x000fe20000f24270 */
[----:B------:R-:W-:Y:S01]  /*4fb0*/  IMAD.X R31, R33, 0x1, R18, P5 ;  /* 0x00000001211f7824 */ /* 0x000fe200028e0612 */
[----:B------:R-:W-:Y:S01]  /*4fc0*/  IADD3 R24, P5, R24, UR8, RZ ;  /* 0x0000000818187c10 */ /* 0x000fe2000ffbe0ff */
[----:B------:R-:W-:Y:S01]  /*4fd0*/  IMAD R27, R82, R12, R27 ;  /* 0x0000000c521b7224 */ /* 0x000fe200078e021b */
[----:B------:R-:W-:Y:S01]  /*4fe0*/  BSSY B1, `(.L_x_140) ;  /* 0x0000006000017945 */ /* 0x000fe20003800000 */
[----:B------:R-:W-:Y:S02]  /*4ff0*/  ISETP.GT.AND P2, PT, R5, 0x79, PT ;  /* 0x000000790500780c */ /* 0x000fe40003f44270 */
[----:B------:R-:W-:Y:S01]  /*5000*/  IADD3.X R25, R25, UR9, RZ, P5, !PT ;  /* 0x0000000919197c10 */ /* 0x000fe2000affe4ff */
[----:B------:R4:W-:Y:S05]  /*5010*/  @P4 STG.E desc[UR18][R30.64], R27 ;  /* 0x0000001b1e004986 */ /* 0x0009ea000c101912 */
[----:B------:R-:W-:Y:S05]  /*5020*/  @!P1 BRA `(.L_x_141) ;  /* 0x0000000000049947 */ /* 0x000fea0003800000 */
[----:B------:R0:W5:Y:S02]  /*5030*/  LDG.E.LTC128B R100, desc[UR18][R24.64] ;  /* 0x0000001218647981 */ /* 0x000164000c1e1920 */
.L_x_141:
[----:B------:R-:W-:Y:S05]  /*5040*/  BSYNC B1 ;  /* 0x0000000000017941 */ /* 0x000fea0003800000 */
.L_x_140:
[----:B0-----:R-:W-:Y:S01]  /*5050*/  IADD3 R24, P6, R34, R19, RZ ;  /* 0x0000001322187210 */ /* 0x001fe20007fde0ff */
[----:B-----5:R-:W-:Y:S01]  /*5060*/  IMAD R5, R100, R13, RZ ;  /* 0x0000000d64057224 */ /* 0x020fe200078e02ff */
[----:B------:R-:W-:Y:S01]  /*5070*/  ISETP.GT.AND P4, PT, R98, RZ, P0 ;  /* 0x000000ff6200720c */ /* 0x000fe20000784270 */
[----:B------:R-:W-:Y:S01]  /*5080*/  BSSY B1, `(.L_x_142) ;  /* 0x0000009000017945 */ /* 0x000fe20003800000 */
[----:B------:R-:W-:Y:S01]  /*5090*/  IADD3 R26, P5, R28, R6, RZ ;  /* 0x000000061c1a7210 */ /* 0x000fe20007fbe0ff */
[----:B------:R-:W-:Y:S02]  /*50a0*/  IMAD.X R25, R35, 0x1, R18, P6 ;  /* 0x0000000123197824 */ /* 0x000fe400030e0612 */
[----:B------:R-:W-:-:S05]  /*50b0*/  IMAD R5, R83, R12, R5 ;  /* 0x0000000c53057224 */ /* 0x000fca00078e0205 */
[----:B------:R0:W-:Y:S03]  /*50c0*/  @P1 STG.E desc[UR18][R24.64], R5 ;  /* 0x0000000518001986 */ /* 0x0001e6000c101912 */
[----:B------:R-:W-:Y:S05]  /*50d0*/  @!P4 BRA `(.L_x_143) ;  /* 0x00000000000cc947 */ /* 0x000fea0003800000 */
[----:B0-----:R-:W-:-:S04]  /*50e0*/  IADD3 R24, P1, R22, UR10, RZ ;  /* 0x0000000a16187c10 */ /* 0x001fc8000ff3e0ff */
[----:B------:R-:W-:-:S05]  /*50f0*/  IADD3.X R25, R23, UR11, RZ, P1, !PT ;  /* 0x0000000b17197c10 */ /* 0x000fca0008ffe4ff */
[----:B------:R0:W5:Y:S04]  /*5100*/  LDG.E.LTC128B R100, desc[UR18][R24.64] ;  /* 0x0000001218647981 */ /* 0x000168000c1e1920 */
.L_x_143:
[----:B------:R-:W-:Y:S05]  /*5110*/  BSYNC B1 ;  /* 0x0000000000017941 */ /* 0x000fea0003800000 */
.L_x_142:
[----:B0----5:R-:W-:Y:S01]  /*5120*/  IMAD R5, R100, R13, RZ ;  /* 0x0000000d64057224 */ /* 0x021fe200078e02ff */
[----:B------:R-:W-:Y:S01]  /*5130*/  ISETP.GT.AND P1, PT, R98, RZ, P2 ;  /* 0x000000ff6200720c */ /* 0x000fe20001724270 */
[----:B----4-:R-:W-:Y:S01]  /*5140*/  IMAD.X R27, R29, 0x1, R4, P5 ;  /* 0x000000011d1b7824 */ /* 0x010fe200028e0604 */
        /* <DEDUP_REMOVED lines=8> */
.L_x_145:
[----:B------:R-:W-:Y:S05]  /*51d0*/  BSYNC B1 ;  /* 0x0000000000017941 */ /* 0x000fea0003800000 */
.L_x_144:
[----:B0----5:R-:W-:Y:S01]  /*51e0*/  IMAD R5, R100, R13, RZ ;  /* 0x0000000d64057224 */ /* 0x021fe200078e02ff */
[----:B------:R-:W-:Y:S01]  /*51f0*/  ISETP.GT.AND P0, PT, R98, 0x8, P0 ;  /* 0x000000086200780c */ /* 0x000fe20000704270 */
[----:B------:R-:W-:Y:S01]  /*5200*/  IMAD.X R31, R21, 0x1, R4, P5 ;  /* 0x00000001151f7824 */ /* 0x000fe200028e0604 */
[----:B------:R-:W-:Y:S01]  /*5210*/  IADD3 R4, P4, R22, UR8, RZ ;  /* 0x0000000816047c10 */ /* 0x000fe2000ff9e0ff */
[----:B------:R-:W-:Y:S01]  /*5220*/  IMAD R85, R85, R12, R5 ;  /* 0x0000000c55557224 */ /* 0x000fe200078e0205 */
[----:B------:R-:W-:Y:S01]  /*5230*/  BSSY B1, `(.L_x_146) ;  /* 0x0000006000017945 */ /* 0x000fe20003800000 */
[----:B----4-:R-:W-:Y:S02]  /*5240*/  IADD3 R24, P5, R28, R19, RZ ;  /* 0x000000131c187210 */ /* 0x010fe40007fbe0ff */
[----:B------:R-:W-:Y:S01]  /*5250*/  IADD3.X R5, R23, UR9, RZ, P4, !PT ;  /* 0x0000000917057c10 */ /* 0x000fe2000a7fe4ff */
[----:B------:R0:W-:Y:S05]  /*5260*/  @P1 STG.E desc[UR18][R30.64], R85 ;  /* 0x000000551e001986 */ /* 0x0001ea000c101912 */
[----:B------:R-:W-:Y:S05]  /*5270*/  @!P0 BRA `(.L_x_147) ;  /* 0x0000000000048947 */ /* 0x000fea0003800000 */
[----:B------:R4:W5:Y:S02]  /*5280*/  LDG.E.LTC128B R100, desc[UR18][R4.64] ;  /* 0x0000001204647981 */ /* 0x000964000c1e1920 */
.L_x_147:
[----:B------:R-:W-:Y:S05]  /*5290*/  BSYNC B1 ;  /* 0x0000000000017941 */ /* 0x000fea0003800000 */
.L_x_146:
[----:B------:R-:W-:Y:S01]  /*52a0*/  ISETP.GT.AND P2, PT, R98, 0x8, P2 ;  /* 0x000000086200780c */ /* 0x000fe20001744270 */
[----:B----45:R-:W-:Y:S01]  /*52b0*/  IMAD R5, R100, R13, RZ ;  /* 0x0000000d64057224 */ /* 0x030fe200078e02ff */
[----:B------:R-:W-:Y:S01]  /*52c0*/  BSSY B1, `(.L_x_148) ;  /* 0x0000008000017945 */ /* 0x000fe20003800000 */
[----:B------:R-:W-:Y:S02]  /*52d0*/  IMAD.X R25, R29, 0x1, R18, P5 ;  /* 0x000000011d197824 */ /* 0x000fe400028e0612 */
[----:B-1----:R-:W-:-:S05]  /*52e0*/  IMAD R23, R86, R12, R5 ;  /* 0x0000000c56177224 */ /* 0x002fca00078e0205 */
[----:B------:R1:W-:Y:S01]  /*52f0*/  @P0 STG.E desc[UR18][R24.64], R23 ;  /* 0x0000001718000986 */ /* 0x0003e2000c101912 */
[----:B------:R-:W-:-:S04]  /*5300*/  IADD3 R4, P0, R36, UR8, RZ ;  /* 0x0000000824047c10 */ /* 0x000fc8000ff1e0ff */
[----:B------:R-:W-:Y:S01]  /*5310*/  IADD3.X R5, R37, UR9, RZ, P0, !PT ;  /* 0x0000000925057c10 */ /* 0x000fe200087fe4ff */
[----:B------:R-:W-:Y:S08]  /*5320*/  @!P2 BRA `(.L_x_149) ;  /* 0x000000000004a947 */ /* 0x000ff00003800000 */
[----:B------:R4:W5:Y:S02]  /*5330*/  LDG.E.LTC128B R100, desc[UR18][R4.64] ;  /* 0x0000001204647981 */ /* 0x000964000c1e1920 */
.L_x_149:
[----:B------:R-:W-:Y:S05]  /*5340*/  BSYNC B1 ;  /* 0x0000000000017941 */ /* 0x000fea0003800000 */
.L_x_148:
[----:B------:R-:W-:Y:S05]  /*5350*/  @!P2 BRA `(.L_x_150) ;  /* 0x000000140094a947 */ /* 0x000fea0003800000 */
[----:B----4-:R-:W-:Y:S01]  /*5360*/  IADD3 R4, P0, R20, R19, RZ ;  /* 0x0000001314047210 */ /* 0x010fe20007f1e0ff */
[----:B-----5:R-:W-:-:S04]  /*5370*/  IMAD R100, R100, R13, RZ ;  /* 0x0000000d64647224 */ /* 0x020fc800078e02ff */
[----:B------:R-:W-:Y:S02]  /*5380*/  IMAD.X R5, R21, 0x1, R18, P0 ;  /* 0x0000000115057824 */ /* 0x000fe400000e0612 */
[----:B------:R-:W-:-:S05]  /*5390*/  IMAD R87, R87, R12, R100 ;  /* 0x0000000c57577224 */ /* 0x000fca00078e0264 */
[----:B------:R4:W-:Y:S01]  /*53a0*/  STG.E desc[UR18][R4.64], R87 ;  /* 0x0000005704007986 */ /* 0x0009e2000c101912 */
[----:B------:R-:W-:Y:S05]  /*53b0*/  BRA `(.L_x_150) ;  /* 0x00000014007c7947 */ /* 0x000fea0003800000 */
.L_x_27:
[----:B------:R-:W-:Y:S01]  /*53c0*/  ULDC.64 UR8, c[0x0][0x6c0] ;  /* 0x0001b00000087ab9 */ /* 0x000fe20000000a00 */
[----:B------:R-:W-:Y:S01]  /*53d0*/  ISETP.GT.AND P2, PT, R5, 0x1, PT ;  /* 0x000000010500780c */ /* 0x000fe20003f44270 */
[-C--:B------:R-:W-:Y:S01]  /*53e0*/  IMAD R19, R24, R12.reuse, RZ ;  /* 0x0000000c18137224 */ /* 0x080fe200078e02ff */
[----:B------:R-:W-:Y:S01]  /*53f0*/  LEA R20, P0, R100, UR8, 0x2 ;  /* 0x0000000864147c11 */ /* 0x000fe2000f8010ff */
[----:B------:R-:W-:Y:S01]  /*5400*/  IMAD.SHL.U32 R6, R104, 0x20, RZ ;  /* 0x0000002068067824 */ /* 0x000fe200078e00ff */
[----:B------:R-:W-:Y:S01]  /*5410*/  ISETP.GT.AND P4, PT, R98, RZ, P2 ;  /* 0x000000ff6200720c */ /* 0x000fe20001784270 */
[-C--:B------:R-:W-:Y:S01]  /*5420*/  IMAD R91, R26, R12.reuse, RZ ;  /* 0x0000000c1a5b7224 */ /* 0x080fe200078e02ff */
[----:B------:R-:W-:Y:S01]  /*5430*/  LEA.HI.X R21, R100, UR9, R89, 0x2, P0 ;  /* 0x0000000964157c11 */ /* 0x000fe200080f1459 */
[-C--:B------:R-:W-:Y:S01]  /*5440*/  IMAD R89, R25, R12.reuse, RZ ;  /* 0x0000000c19597224 */ /* 0x080fe200078e02ff */
[----:B------:R-:W-:Y:S01]  /*5450*/  ISETP.GT.AND P1, PT, R98, 0x8, P1 ;  /* 0x000000086200780c */ /* 0x000fe20000f24270 */
[----:B------:R-:W-:Y:S01]  /*5460*/  IMAD R93, R27, R12, RZ ;  /* 0x0000000c1b5d7224 */ /* 0x000fe200078e02ff */
[----:B------:R-:W-:Y:S01]  /*5470*/  ISETP.GT.AND P0, PT, R5, 0x8, PT ;  /* 0x000000080500780c */ /* 0x000fe20003f04270 */
[----:B------:R0:W-:Y:S01]  /*5480*/  @P5 STG.E desc[UR18][R20.64], R19 ;  /* 0x0000001314005986 */ /* 0x0001e2000c101912 */
[----:B------:R-:W-:Y:S01]  /*5490*/  LEA R22, P5, R104, R20, 0x2 ;  /* 0x0000001468167211 */ /* 0x000fe200078a10ff */
[-C--:B------:R-:W-:Y:S01]  /*54a0*/  IMAD R95, R28, R12.reuse, RZ ;  /* 0x0000000c1c5f7224 */ /* 0x080fe200078e02ff */
[----:B------:R-:W-:Y:S01]  /*54b0*/  ISETP.GT.AND P2, PT, R98, 0x8, P2 ;  /* 0x000000086200780c */ /* 0x000fe20001744270 */
[-C--:B------:R-:W-:Y:S01]  /*54c0*/  IMAD R33, R33, R12.reuse, RZ ;  /* 0x0000000c21217224 */ /* 0x080fe200078e02ff */
[C-C-:B------:R-:W-:Y:S01]  /*54d0*/  LEA.HI.X R23, R104.reuse, R21, R105.reuse, 0x2, P5 ;  /* 0x0000001568177211 */ /* 0x140fe200028f1469 */
[-C--:B------:R-:W-:Y:S01]  /*54e0*/  IMAD R35, R35, R12.reuse, RZ ;  /* 0x0000000c23237224 */ /* 0x080fe200078e02ff */
[----:B------:R-:W-:Y:S01]  /*54f0*/  SHF.L.U64.HI R4, R104, 0x5, R105 ;  /* 0x0000000568047819 */ /* 0x000fe20000010269 */
[----:B------:R-:W-:Y:S01]  /*5500*/  IMAD R37, R37, R12, RZ ;  /* 0x0000000c25257224 */ /* 0x000fe200078e02ff */
[----:B------:R-:W-:Y:S01]  /*5510*/  ISETP.GT.AND P5, PT, R98, RZ, P0 ;  /* 0x000000ff6200720c */ /* 0x000fe200007a4270 */
[----:B------:R1:W-:Y:S01]  /*5520*/  @P4 STG.E desc[UR18][R22.64], R89 ;  /* 0x0000005916004986 */ /* 0x0003e2000c101912 */
[----:B------:R-:W-:Y:S01]  /*5530*/  IADD3 R24, P4, R20, R6, RZ ;  /* 0x0000000614187210 */ /* 0x000fe20007f9e0ff */
[----:B------:R-:W-:Y:S01]  /*5540*/  IMAD R39, R39, R12, RZ ;  /* 0x0000000c27277224 */ /* 0x000fe200078e02ff */
[----:B------:R-:W-:Y:S01]  /*5550*/  IADD3 R26, P6, R22, R6, RZ ;  /* 0x00000006161a7210 */ /* 0x000fe20007fde0ff */
[----:B------:R2:W-:Y:S01]  /*5560*/  @P1 STG.E desc[UR18][R20.64+0x20], R91 ;  /* 0x0000205b14001986 */ /* 0x0005e2000c101912 */
[----:B------:R-:W-:Y:S01]  /*5570*/  ISETP.GT.AND P1, PT, R5, 0x9, PT ;  /* 0x000000090500780c */ /* 0x000fe20003f24270 */
[--C-:B------:R-:W-:Y:S01]  /*5580*/  IMAD.X R25, R21, 0x1, R4.reuse, P4 ;  /* 0x0000000115197824 */ /* 0x100fe200020e0604 */
[C---:B------:R-:W-:Y:S01]  /*5590*/  ISETP.GT.AND P0, PT, R98.reuse, 0x8, P0 ;  /* 0x000000086200780c */ /* 0x040fe20000704270 */
[----:B------:R3:W-:Y:S01]  /*55a0*/  @P2 STG.E desc[UR18][R22.64+0x20], R93 ;  /* 0x0000205d16002986 */ /* 0x0007e2000c101912 */
[----:B------:R-:W-:Y:S01]  /*55b0*/  ISETP.GT.AND P4, PT, R98, RZ, P1 ;  /* 0x000000ff6200720c */ /* 0x000fe20000f84270 */
[--C-:B------:R-:W-:Y:S01]  /*55c0*/  IMAD.X R27, R23, 0x1, R4.reuse, P6 ;  /* 0x00000001171b7824 */ /* 0x100fe200030e0604 */
[----:B0-----:R-:W-:Y:S01]  /*55d0*/  IADD3 R19, P2, R6, 0x20, RZ ;  /* 0x0000002006137810 */ /* 0x001fe20007f5e0ff */
[----:B------:R0:W-:Y:S01]  /*55e0*/  @P5 STG.E desc[UR18][R24.64], R95 ;  /* 0x0000005f18005986 */ /* 0x0001e2000c101912 */
[-C--:B-1----:R-:W-:Y:S01]  /*55f0*/  IMAD R89, R29, R12.reuse, RZ ;  /* 0x0000000c1d597224 */ /* 0x082fe200078e02ff */
[----:B------:R-:W-:Y:S01]  /*5600*/  ISETP.GT.AND P1, PT, R98, 0x8, P1 ;  /* 0x000000086200780c */ /* 0x000fe20000f24270 */
[-C--:B------:R-:W-:Y:S01]  /*5610*/  IMAD R41, R41, R12.reuse, RZ ;  /* 0x0000000c29297224 */ /* 0x080fe200078e02ff */
[-C--:B--2---:R-:W-:Y:S01]  /*5620*/  IADD3 R20, P5, R20, R19.reuse, RZ ;  /* 0x0000001314147210 */ /* 0x084fe20007fbe0ff */
[----:B------:R-:W-:Y:S01]  /*5630*/  IMAD.X R18, RZ, RZ, R4, P2 ;  /* 0x000000ffff127224 */ /* 0x000fe200010e0604 */
[----:B------:R-:W-:Y:S01]  /*5640*/  ISETP.GT.AND P2, PT, R5, 0x10, PT ;  /* 0x000000100500780c */ /* 0x000fe20003f44270 */
[----:B------:R-:W-:Y:S01]  /*5650*/  IMAD R91, R30, R12, RZ ;  /* 0x0000000c1e5b7224 */ /* 0x000fe200078e02ff */
[----:B------:R-:W-:Y:S01]  /*5660*/  IADD3 R28, P6, R24, R6, RZ ;  /* 0x00000006181c7210 */ /* 0x000fe20007fde0ff */
[--C-:B------:R-:W-:Y:S01]  /*5670*/  IMAD.X R21, R21, 0x1, R18.reuse, P5 ;  /* 0x0000000115157824 */ /* 0x100fe200028e0612 */
[----:B------:R1:W-:Y:S01]  /*5680*/  @P4 STG.E desc[UR18][R26.64], R89 ;  /* 0x000000591a004986 */ /* 0x0003e2000c101912 */
[----:B---3--:R-:W-:Y:S01]  /*5690*/  IADD3 R22, P4, R22, R19, RZ ;  /* 0x0000001316167210 */ /* 0x008fe20007f9e0ff */
[----:B------:R-:W-:Y:S01]  /*56a0*/  IMAD R93, R31, R12, RZ ;  /* 0x0000000c1f5d7224 */ /* 0x000fe200078e02ff */
[----:B------:R-:W-:Y:S01]  /*56b0*/  ISETP.GT.AND P5, PT, R98, RZ, P2 ;  /* 0x000000ff6200720c */ /* 0x000fe200017a4270 */
[----:B------:R2:W-:Y:S01]  /*56c0*/  @P0 STG.E desc[UR18][R20.64], R91 ;  /* 0x0000005b14000986 */ /* 0x0005e2000c101912 */
[----:B------:R-:W-:Y:S01]  /*56d0*/  ISETP.GT.AND P0, PT, R5, 0x11, PT ;  /* 0x000000110500780c */ /* 0x000fe20003f04270 */
[----:B------:R-:W-:-:S02]  /*56e0*/  IMAD.X R23, R23, 0x1, R18, P4 ;  /* 0x0000000117177824 */ /* 0x000fc400020e0612 */
[-C--:B0-----:R-:W-:Y:S01]  /*56f0*/  IMAD R95, R32, R12.reuse, RZ ;  /* 0x0000000c205f7224 */ /* 0x081fe200078e02ff */
[C---:B------:R-:W-:Y:S01]  /*5700*/  ISETP.GT.AND P4, PT, R98.reuse, RZ, P0 ;  /* 0x000000ff6200720c */ /* 0x040fe20000784270 */
[--C-:B------:R-:W-:Y:S01]  /*5710*/  IMAD.X R29, R25, 0x1, R4.reuse, P6 ;  /* 0x00000001191d7824 */ /* 0x100fe200030e0604 */
[----:B------:R0:W-:Y:S01]  /*5720*/  @P1 STG.E desc[UR18][R22.64], R93 ;  /* 0x0000005d16001986 */ /* 0x0001e2000c101912 */
[----:B------:R-:W-:Y:S01]  /*5730*/  ISETP.GT.AND P1, PT, R98, 0x8, P2 ;  /* 0x000000086200780c */ /* 0x000fe20001724270 */
[----:B-1----:R-:W-:Y:S01]  /*5740*/  IMAD R89, R34, R12, RZ ;  /* 0x0000000c22597224 */ /* 0x002fe200078e02ff */
[----:B------:R-:W-:Y:S01]  /*5750*/  IADD3 R30, P2, R26, R6, RZ ;  /* 0x000000061a1e7210 */ /* 0x000fe20007f5e0ff */
[-C--:B------:R-:W-:Y:S01]  /*5760*/  IMAD R43, R43, R12.reuse, RZ ;  /* 0x0000000c2b2b7224 */ /* 0x080fe200078e02ff */
[----:B------:R-:W-:Y:S01]  /*5770*/  @P5 STG.E desc[UR18][R28.64], R95 ;  /* 0x0000005f1c005986 */ /* 0x000fe2000c101912 */
[-C--:B--2---:R-:W-:Y:S01]  /*5780*/  IADD3 R20, P5, R24, R19.reuse, RZ ;  /* 0x0000001318147210 */ /* 0x084fe20007fbe0ff */
[----:B------:R-:W-:Y:S01]  /*5790*/  IMAD R91, R36, R12, RZ ;  /* 0x0000000c245b7224 */ /* 0x000fe200078e02ff */
[----:B------:R-:W-:Y:S01]  /*57a0*/  ISETP.GT.AND P0, PT, R98, 0x8, P0 ;  /* 0x000000086200780c */ /* 0x000fe20000704270 */
[----:B------:R-:W-:Y:S01]  /*57b0*/  IMAD.X R31, R27, 0x1, R4, P2 ;  /* 0x000000011b1f7824 */ /* 0x000fe200010e0604 */
[----:B------:R-:W-:Y:S01]  /*57c0*/  ISETP.GT.AND P2, PT, R5, 0x18, PT ;  /* 0x000000180500780c */ /* 0x000fe20003f44270 */
[--C-:B------:R-:W-:Y:S01]  /*57d0*/  IMAD.X R21, R25, 0x1, R18.reuse, P5 ;  /* 0x0000000119157824 */ /* 0x100fe200028e0612 */
[----:B------:R-:W-:Y:S01]  /*57e0*/  IADD3 R24, P6, R28, R6, RZ ;  /* 0x000000061c187210 */ /* 0x000fe20007fde0ff */
[-C--:B------:R-:W-:Y:S01]  /*57f0*/  IMAD R45, R45, R12.reuse, RZ ;  /* 0x0000000c2d2d7224 */ /* 0x080fe200078e02ff */
[----:B------:R1:W-:Y:S01]  /*5800*/  @P4 STG.E desc[UR18][R30.64], R33 ;  /* 0x000000211e004986 */ /* 0x0003e2000c101912 */
[----:B0-----:R-:W-:Y:S01]  /*5810*/  IADD3 R22, P4, R26, R19, RZ ;  /* 0x000000131a167210 */ /* 0x001fe20007f9e0ff */
[----:B------:R-:W-:Y:S01]  /*5820*/  IMAD R47, R47, R12, RZ ;  /* 0x0000000c2f2f7224 */ /* 0x000fe200078e02ff */
[----:B------:R-:W-:Y:S01]  /*5830*/  ISETP.GT.AND P5, PT, R98, RZ, P2 ;  /* 0x000000ff6200720c */ /* 0x000fe200017a4270 */
[----:B------:R0:W-:Y:S01]  /*5840*/  @P1 STG.E desc[UR18][R20.64], R89 ;  /* 0x0000005914001986 */ /* 0x0001e2000c101912 */
[----:B------:R-:W-:Y:S01]  /*5850*/  ISETP.GT.AND P1, PT, R5, 0x19, PT ;  /* 0x000000190500780c */ /* 0x000fe20003f24270 */
[----:B------:R-:W-:-:S02]  /*5860*/  IMAD.X R23, R27, 0x1, R18, P4 ;  /* 0x000000011b177824 */ /* 0x000fc400020e0612 */
[--C-:B------:R-:W-:Y:S01]  /*5870*/  IMAD.X R25, R29, 0x1, R4.reuse, P6 ;  /* 0x000000011d197824 */ /* 0x100fe200030e0604 */
[C---:B------:R-:W-:Y:S01]  /*5880*/  ISETP.GT.AND P4, PT, R98.reuse, RZ, P1 ;  /* 0x000000ff6200720c */ /* 0x040fe20000f84270 */
[-C--:B------:R-:W-:Y:S01]  /*5890*/  IMAD R49, R49, R12.reuse, RZ ;  /* 0x0000000c31317224 */ /* 0x080fe200078e02ff */
[----:B------:R2:W-:Y:S01]  /*58a0*/  @P0 STG.E desc[UR18][R22.64], R35 ;  /* 0x0000002316000986 */ /* 0x0005e2000c101912 */
[----:B------:R-:W-:Y:S01]  /*58b0*/  ISETP.GT.AND P0, PT, R98, 0x8, P2 ;  /* 0x000000086200780c */ /* 0x000fe20001704270 */
[----:B-1----:R-:W-:Y:S01]  /*58c0*/  IMAD R33, R38, R12, RZ ;  /* 0x0000000c26217224 */ /* 0x002fe200078e02ff */
[----:B------:R-:W-:Y:S01]  /*58d0*/  IADD3 R26, P2, R30, R6, RZ ;  /* 0x000000061e1a7210 */ /* 0x000fe20007f5e0ff */
[-C--:B------:R-:W-:Y:S01]  /*58e0*/  IMAD R51, R51, R12.reuse, RZ ;  /* 0x0000000c33337224 */ /* 0x080fe200078e02ff */
[----:B------:R-:W-:Y:S01]  /*58f0*/  @P5 STG.E desc[UR18][R24.64], R91 ;  /* 0x0000005b18005986 */ /* 0x000fe2000c101912 */
[-C--:B0-----:R-:W-:Y:S01]  /*5900*/  IADD3 R20, P5, R28, R19.reuse, RZ ;  /* 0x000000131c147210 */ /* 0x081fe20007fbe0ff */
[----:B------:R-:W-:Y:S01]  /*5910*/  IMAD R53, R53, R12, RZ ;  /* 0x0000000c35357224 */ /* 0x000fe200078e02ff */
[----:B------:R-:W-:Y:S01]  /*5920*/  ISETP.GT.AND P1, PT, R98, 0x8, P1 ;  /* 0x000000086200780c */ /* 0x000fe20000f24270 */
[----:B------:R-:W-:Y:S01]  /*5930*/  IMAD.X R27, R31, 0x1, R4, P2 ;  /* 0x000000011f1b7824 */ /* 0x000fe200010e0604 */
[----:B------:R-:W-:Y:S01]  /*5940*/  ISETP.GT.AND P2, PT, R5, 0x20, PT ;  /* 0x000000200500780c */ /* 0x000fe20003f44270 */
[--C-:B------:R-:W-:Y:S01]  /*5950*/  IMAD.X R21, R29, 0x1, R18.reuse, P5 ;  /* 0x000000011d157824 */ /* 0x100fe200028e0612 */
[----:B------:R-:W-:Y:S01]  /*5960*/  IADD3 R28, P6, R24, R6, RZ ;  /* 0x00000006181c7210 */ /* 0x000fe20007fde0ff */
[-C--:B--2---:R-:W-:Y:S01]  /*5970*/  IMAD R35, R40, R12.reuse, RZ ;  /* 0x0000000c28237224 */ /* 0x084fe200078e02ff */
[----:B------:R-:W-:Y:S01]  /*5980*/  @P4 STG.E desc[UR18][R26.64], R37 ;  /* 0x000000251a004986 */ /* 0x000fe2000c101912 */
[----:B------:R-:W-:Y:S01]  /*5990*/  IADD3 R22, P4, R30, R19, RZ ;  /* 0x000000131e167210 */ /* 0x000fe20007f9e0ff */
        /* <DEDUP_REMOVED lines=10> */
[----:B------:R-:W-:Y:S01]  /*5a40*/  IMAD R59, R59, R12, RZ ;  /* 0x0000000c3b3b7224 */ /* 0x000fe200078e02ff */
[----:B------:R-:W-:Y:S01]  /*5a50*/  IADD3 R30, P2, R26, R6, RZ ;  /* 0x000000061a1e7210 */ /* 0x000fe20007f5e0ff */
[-C--:B------:R-:W-:Y:S01]  /*5a60*/  IMAD R61, R61, R12.reuse, RZ ;  /* 0x0000000c3d3d7224 */ /* 0x080fe200078e02ff */
[----:B------:R2:W-:Y:S01]  /*5a70*/  @P5 STG.E desc[UR18][R28.64], R35 ;  /* 0x000000231c005986 */ /* 0x0005e2000c101912 */
[-C--:B0-----:R-:W-:Y:S01]  /*5a80*/  IADD3 R20, P5, R24, R19.reuse, RZ ;  /* 0x0000001318147210 */ /* 0x081fe20007fbe0ff */
[----:B------:R-:W-:Y:S01]  /*5a90*/  IMAD R33, R42, R12, RZ ;  /* 0x0000000c2a217224 */ /* 0x000fe200078e02ff */
[----:B------:R-:W-:Y:S01]  /*5aa0*/  ISETP.GT.AND P0, PT, R98, 0x8, P0 ;  /* 0x000000086200780c */ /* 0x000fe20000704270 */
[----:B------:R-:W-:Y:S01]  /*5ab0*/  IMAD.X R31, R27, 0x1, R4, P2 ;  /* 0x000000011b1f7824 */ /* 0x000fe200010e0604 */
[----:B------:R-:W-:Y:S01]  /*5ac0*/  ISETP.GT.AND P2, PT, R5, 0x28, PT ;  /* 0x000000280500780c */ /* 0x000fe20003f44270 */
[--C-:B------:R-:W-:Y:S01]  /*5ad0*/  IMAD.X R21, R25, 0x1, R18.reuse, P5 ;  /* 0x0000000119157824 */ /* 0x100fe200028e0612 */
[----:B------:R-:W-:Y:S01]  /*5ae0*/  IADD3 R24, P6, R28, R6, RZ ;  /* 0x000000061c187210 */ /* 0x000fe20007fde0ff */
[-C--:B------:R-:W-:Y:S01]  /*5af0*/  IMAD R63, R63, R12.reuse, RZ ;  /* 0x0000000c3f3f7224 */ /* 0x080fe200078e02ff */
[----:B------:R-:W-:Y:S01]  /*5b00*/  @P4 STG.E desc[UR18][R30.64], R41 ;  /* 0x000000291e004986 */ /* 0x000fe2000c101912 */
[----:B-1----:R-:W-:Y:S01]  /*5b10*/  IADD3 R22, P4, R26, R19, RZ ;  /* 0x000000131a167210 */ /* 0x002fe20007f9e0ff */
[----:B------:R-:W-:Y:S01]  /*5b20*/  IMAD R65, R65, R12, RZ ;  /* 0x0000000c41417224 */ /* 0x000fe200078e02ff */
[----:B------:R-:W-:Y:S01]  /*5b30*/  ISETP.GT.AND P5, PT, R98, RZ, P2 ;  /* 0x000000ff6200720c */ /* 0x000fe200017a4270 */
[----:B------:R0:W-:Y:S01]  /*5b40*/  @P1 STG.E desc[UR18][R20.64], R33 ;  /* 0x0000002114001986 */ /* 0x0001e2000c101912 */
[----:B------:R-:W-:Y:S01]  /*5b50*/  ISETP.GT.AND P1, PT, R5, 0x29, PT ;  /* 0x000000290500780c */ /* 0x000fe20003f24270 */
[----:B------:R-:W-:-:S02]  /*5b60*/  IMAD.X R23, R27, 0x1, R18, P4 ;  /* 0x000000011b177824 */ /* 0x000fc400020e0612 */
[-C--:B--2---:R-:W-:Y:S01]  /*5b70*/  IMAD R35, R44, R12.reuse, RZ ;  /* 0x0000000c2c237224 */ /* 0x084fe200078e02ff */
[C---:B------:R-:W-:Y:S01]  /*5b80*/  ISETP.GT.AND P4, PT, R98.reuse, RZ, P1 ;  /* 0x000000ff6200720c */ /* 0x040fe20000f84270 */
[--C-:B------:R-:W-:Y:S01]  /*5b90*/  IMAD.X R25, R29, 0x1, R4.reuse, P6 ;  /* 0x000000011d197824 */ /* 0x100fe200030e0604 */
        /* <DEDUP_REMOVED lines=15> */
[----:B------:R-:W-:Y:S01]  /*5c90*/  ISETP.GT.AND P5, PT, R98, RZ, P2 ;  /* 0x000000ff6200720c */ /* 0x000fe200017a4270 */
[-C--:B------:R-:W-:Y:S01]  /*5ca0*/  IMAD R73, R73, R12.reuse, RZ ;  /* 0x0000000c49497224 */ /* 0x080fe200078e02ff */
[----:B-1----:R-:W-:Y:S01]  /*5cb0*/  IADD3 R22, P4, R30, R19, RZ ;  /* 0x000000131e167210 */ /* 0x002fe20007f9e0ff */
[----:B------:R0:W-:Y:S01]  /*5cc0*/  @P0 STG.E desc[UR18][R20.64], R33 ;  /* 0x0000002114000986 */ /* 0x0001e2000c101912 */
[----:B------:R-:W-:Y:S01]  /*5cd0*/  ISETP.GT.AND P0, PT, R5, 0x31, PT ;  /* 0x000000310500780c */ /* 0x000fe20003f04270 */
[-C--:B--2---:R-:W-:Y:S01]  /*5ce0*/  IMAD R35, R48, R12.reuse, RZ ;  /* 0x0000000c30237224 */ /* 0x084fe200078e02ff */
[C---:B------:R-:W-:Y:S01]  /*5cf0*/  ISETP.GT.AND P2, PT, R98.reuse, 0x8, P2 ;  /* 0x000000086200780c */ /* 0x040fe20001744270 */
[----:B------:R-:W-:Y:S01]  /*5d00*/  IMAD.X R23, R31, 0x1, R18, P4 ;  /* 0x000000011f177824 */ /* 0x000fe200020e0612 */
[C---:B------:R-:W-:Y:S01]  /*5d10*/  ISETP.GT.AND P4, PT, R98.reuse, RZ, P0 ;  /* 0x000000ff6200720c */ /* 0x040fe20000784270 */
[----:B------:R-:W-:Y:S01]  /*5d20*/  IMAD.X R29, R25, 0x1, R4, P6 ;  /* 0x00000001191d7824 */ /* 0x000fe200030e0604 */
[----:B------:R-:W-:Y:S01]  /*5d30*/  ISETP.GT.AND P0, PT, R98, 0x8, P0 ;  /* 0x000000086200780c */ /* 0x000fe20000704270 */
[----:B------:R-:W-:Y:S01]  /*5d40*/  IMAD R75, R75, R12, RZ ;  /* 0x0000000c4b4b7224 */ /* 0x000fe200078e02ff */
[----:B------:R1:W-:Y:S01]  /*5d50*/  @P1 STG.E desc[UR18][R22.64], R47 ;  /* 0x0000002f16001986 */ /* 0x0003e2000c101912 */
[----:B------:R-:W-:Y:S01]  /*5d60*/  IADD3 R30, P1, R26, R6, RZ ;  /* 0x000000061a1e7210 */ /* 0x000fe20007f3e0ff */
[----:B------:R-:W-:-:S02]  /*5d70*/  IMAD R77, R77, R12, RZ ;  /* 0x0000000c4d4d7224 */ /* 0x000fc400078e02ff */
[----:B------:R2:W-:Y:S01]  /*5d80*/  @P5 STG.E desc[UR18][R28.64], R35 ;  /* 0x000000231c005986 */ /* 0x0005e2000c101912 */
[-C--:B0-----:R-:W-:Y:S01]  /*5d90*/  IADD3 R20, P5, R24, R19.reuse, RZ ;  /* 0x0000001318147210 */ /* 0x081fe20007fbe0ff */
[----:B------:R-:W-:Y:S01]  /*5da0*/  IMAD.X R31, R27, 0x1, R4, P1 ;  /* 0x000000011b1f7824 */ /* 0x000fe200008e0604 */
[----:B------:R-:W-:Y:S01]  /*5db0*/  ISETP.GT.AND P1, PT, R5, 0x38, PT ;  /* 0x000000380500780c */ /* 0x000fe20003f24270 */
[----:B------:R-:W-:Y:S01]  /*5dc0*/  IMAD R33, R50, R12, RZ ;  /* 0x0000000c32217224 */ /* 0x000fe200078e02ff */
[----:B------:R-:W-:Y:S01]  /*5dd0*/  IADD3 R24, P6, R28, R6, RZ ;  /* 0x000000061c187210 */ /* 0x000fe20007fde0ff */
[--C-:B------:R-:W-:Y:S01]  /*5de0*/  IMAD.X R21, R25, 0x1, R18.reuse, P5 ;  /* 0x0000000119157824 */ /* 0x100fe200028e0612 */
[----:B------:R-:W-:Y:S01]  /*5df0*/  @P4 STG.E desc[UR18][R30.64], R49 ;  /* 0x000000311e004986 */ /* 0x000fe2000c101912 */
[-C--:B-1----:R-:W-:Y:S01]  /*5e00*/  IADD3 R22, P5, R26, R19.reuse, RZ ;  /* 0x000000131a167210 */ /* 0x082fe20007fbe0ff */
[-C--:B------:R-:W-:Y:S01]  /*5e10*/  IMAD R79, R79, R12.reuse, RZ ;  /* 0x0000000c4f4f7224 */ /* 0x080fe200078e02ff */
[C---:B------:R-:W-:Y:S01]  /*5e20*/  ISETP.GT.AND P4, PT, R98.reuse, RZ, P1 ;  /* 0x000000ff6200720c */ /* 0x040fe20000f84270 */
[----:B------:R0:W-:Y:S01]  /*5e30*/  @P2 STG.E desc[UR18][R20.64], R33 ;  /* 0x0000002114002986 */ /* 0x0001e2000c101912 */
[----:B------:R-:W-:Y:S01]  /*5e40*/  ISETP.GT.AND P2, PT, R5, 0x39, PT ;  /* 0x000000390500780c */ /* 0x000fe20003f44270 */
[----:B------:R-:W-:Y:S01]  /*5e50*/  IMAD.X R23, R27, 0x1, R18, P5 ;  /* 0x000000011b177824 */ /* 0x000fe200028e0612 */
[----:B------:R-:W-:Y:S01]  /*5e60*/  ISETP.GT.AND P1, PT, R98, 0x8, P1 ;  /* 0x000000086200780c */ /* 0x000fe20000f24270 */
[----:B--2---:R-:W-:Y:S01]  /*5e70*/  IMAD R35, R52, R12, RZ ;  /* 0x0000000c34237224 */ /* 0x004fe200078e02ff */
[----:B------:R-:W-:Y:S01]  /*5e80*/  ISETP.GT.AND P5, PT, R98, RZ, P2 ;  /* 0x000000ff6200720c */ /* 0x000fe200017a4270 */
[--C-:B------:R-:W-:Y:S01]  /*5e90*/  IMAD.X R25, R29, 0x1, R4.reuse, P6 ;  /* 0x000000011d197824 */ /* 0x100fe200030e0604 */
[----:B------:R1:W-:Y:S01]  /*5ea0*/  @P0 STG.E desc[UR18][R22.64], R51 ;  /* 0x0000003316000986 */ /* 0x0003e2000c101912 */
[----:B------:R-:W-:Y:S01]  /*5eb0*/  IADD3 R26, P0, R30, R6, RZ ;  /* 0x000000061e1a7210 */ /* 0x000fe20007f1e0ff */
[-C--:B------:R-:W-:Y:S01]  /*5ec0*/  IMAD R81, R81, R12.reuse, RZ ;  /* 0x0000000c51517224 */ /* 0x080fe200078e02ff */
[----:B------:R-:W-:Y:S01]  /*5ed0*/  ISETP.GT.AND P2, PT, R98, 0x8, P2 ;  /* 0x000000086200780c */ /* 0x000fe20001744270 */
[-C--:B------:R-:W-:Y:S01]  /*5ee0*/  IMAD R83, R83, R12.reuse, RZ ;  /* 0x0000000c53537224 */ /* 0x080fe200078e02ff */
        /* <DEDUP_REMOVED lines=8> */
[----:B-1----:R-:W-:Y:S01]  /*5f70*/  IADD3 R22, P5, R30, R19, RZ ;  /* 0x000000131e167210 */ /* 0x002fe20007fbe0ff */
        /* <DEDUP_REMOVED lines=8> */
[----:B------:R-:W-:Y:S01]  /*6000*/  IMAD.X R29, R25, 0x1, R4, P6 ;  /* 0x00000001191d7824 */ /* 0x000fe200030e0604 */
[----:B------:R1:W-:Y:S01]  /*6010*/  @P2 STG.E desc[UR18][R22.64], R55 ;  /* 0x0000003716002986 */ /* 0x0003e2000c101912 */
[----:B------:R-:W-:Y:S01]  /*6020*/  IADD3 R30, P2, R26, R6, RZ ;  /* 0x000000061a1e7210 */ /* 0x000fe20007f5e0ff */
[----:B------:R-:W-:Y:S01]  /*6030*/  IMAD R87, R87, R12, RZ ;  /* 0x0000000c57577224 */ /* 0x000fe200078e02ff */
[----:B------:R-:W-:-:S02]  /*6040*/  ISETP.GT.AND P1, PT, R98, 0x8, P1 ;  /* 0x000000086200780c */ /* 0x000fc40000f24270 */
        /* <DEDUP_REMOVED lines=8> */
[----:B-1----:R-:W-:Y:S02]  /*60d0*/  IADD3 R22, P5, R26, R19, RZ ;  /* 0x000000131a167210 */ /* 0x002fe40007fbe0ff */
        /* <DEDUP_REMOVED lines=9> */
[----:B------:R-:W-:-:S02]  /*6170*/  IADD3 R26, P1, R30, R6, RZ ;  /* 0x000000061e1a7210 */ /* 0x000fc40007f3e0ff */
[----:B------:R-:W-:Y:S02]  /*6180*/  ISETP.GT.AND P0, PT, R98, 0x8, P0 ;  /* 0x000000086200780c */ /* 0x000fe40000704270 */
[----:B------:R2:W-:Y:S01]  /*6190*/  @P4 STG.E desc[UR18][R24.64], R35 ;  /* 0x0000002318004986 */ /* 0x0005e2000c101912 */
[-C--:B0-----:R-:W-:Y:S01]  /*61a0*/  IADD3 R20, P4, R28, R19.reuse, RZ ;  /* 0x000000131c147210 */ /* 0x081fe20007f9e0ff */
[----:B------:R-:W-:Y:S01]  /*61b0*/  IMAD.X R27, R31, 0x1, R4, P1 ;  /* 0x000000011f1b7824 */ /* 0x000fe200008e0604 */
[----:B------:R-:W-:Y:S01]  /*61c0*/  ISETP.GT.AND P1, PT, R5, 0x50, PT ;  /* 0x000000500500780c */ /* 0x000fe20003f24270 */
[----:B------:R-:W-:Y:S01]  /*61d0*/  IMAD R33, R62, R12, RZ ;  /* 0x0000000c3e217224 */ /* 0x000fe200078e02ff */
[----:B------:R-:W-:Y:S01]  /*61e0*/  IADD3 R28, P6, R24, R6, RZ ;  /* 0x00000006181c7210 */ /* 0x000fe20007fde0ff */
[----:B------:R-:W-:Y:S01]  /*61f0*/  IMAD.X R21, R29, 0x1, R18, P4 ;  /* 0x000000011d157824 */ /* 0x000fe200020e0612 */
[----:B------:R-:W-:Y:S01]  /*6200*/  @P5 STG.E desc[UR18][R26.64], R61 ;  /* 0x0000003d1a005986 */ /* 0x000fe2000c101912 */
[----:B-1----:R-:W-:-:S02]  /*6210*/  IADD3 R22, P5, R30, R19, RZ ;  /* 0x000000131e167210 */ /* 0x002fc40007fbe0ff */
        /* <DEDUP_REMOVED lines=9> */
[----:B------:R-:W-:Y:S02]  /*62b0*/  IADD3 R30, P0, R26, R6, RZ ;  /* 0x000000061a1e7210 */ /* 0x000fe40007f1e0ff */
        /* <DEDUP_REMOVED lines=49> */
[----:B------:R-:W-:Y:S02]  /*65d0*/  ISETP.GT.AND P4, PT, R98, RZ, P1 ;  /* 0x000000ff6200720c */ /* 0x000fe40000f84270 */
[----:B-1----:R-:W-:Y:S01]  /*65e0*/  IADD3 R22, P5, R26, R19, RZ ;  /* 0x000000131a167210 */ /* 0x002fe20007fbe0ff */
[----:B------:R0:W-:Y:S01]  /*65f0*/  @P2 STG.E desc[UR18][R20.64], R33 ;  /* 0x0000002114002986 */ /* 0x0001e2000c101912 */
[----:B------:R-:W-:Y:S01]  /*6600*/  ISETP.GT.AND P2, PT, R5, 0x69, PT ;  /* 0x000000690500780c */ /* 0x000fe20003f44270 */
[----:B--2---:R-:W-:Y:S01]  /*6610*/  IMAD R35, R76, R12, RZ ;  /* 0x0000000c4c237224 */ /* 0x004fe200078e02ff */
[C---:B------:R-:W-:Y:S01]  /*6620*/  ISETP.GT.AND P1, PT, R98.reuse, 0x8, P1 ;  /* 0x000000086200780c */ /* 0x040fe20000f24270 */
[----:B------:R-:W-:Y:S01]  /*6630*/  IMAD.X R23, R27, 0x1, R18, P5 ;  /* 0x000000011b177824 */ /* 0x000fe200028e0612 */
[C---:B------:R-:W-:Y:S01]  /*6640*/  ISETP.GT.AND P5, PT, R98.reuse, RZ, P2 ;  /* 0x000000ff6200720c */ /* 0x040fe200017a4270 */
[----:B------:R-:W-:Y:S01]  /*6650*/  IMAD.X R25, R29, 0x1, R4, P6 ;  /* 0x000000011d197824 */ /* 0x000fe200030e0604 */
[----:B------:R-:W-:-:S02]  /*6660*/  ISETP.GT.AND P2, PT, R98, 0x8, P2 ;  /* 0x000000086200780c */ /* 0x000fc40001744270 */
[----:B------:R1:W-:Y:S01]  /*6670*/  @P0 STG.E desc[UR18][R22.64], R75 ;  /* 0x0000004b16000986 */ /* 0x0003e2000c101912 */
[----:B------:R-:W-:Y:S01]  /*6680*/  IADD3 R26, P0, R30, R6, RZ ;  /* 0x000000061e1a7210 */ /* 0x000fe20007f1e0ff */
[----:B0-----:R-:W-:Y:S02]  /*6690*/  IMAD R33, R78, R12, RZ ;  /* 0x0000000c4e217224 */ /* 0x001fe400078e02ff */
[----:B------:R0:W-:Y:S01]  /*66a0*/  @P4 STG.E desc[UR18][R24.64], R35 ;  /* 0x0000002318004986 */ /* 0x0001e2000c101912 */
[-C--:B------:R-:W-:Y:S01]  /*66b0*/  IADD3 R20, P4, R28, R19.reuse, RZ ;  /* 0x000000131c147210 */ /* 0x080fe20007f9e0ff */
[----:B------:R-:W-:Y:S01]  /*66c0*/  IMAD.X R27, R31, 0x1, R4, P0 ;  /* 0x000000011f1b7824 */ /* 0x000fe200000e0604 */
[----:B------:R-:W-:Y:S02]  /*66d0*/  ISETP.GT.AND P0, PT, R5, 0x70, PT ;  /* 0x000000700500780c */ /* 0x000fe40003f04270 */
[----:B------:R-:W-:Y:S01]  /*66e0*/  IADD3 R28, P6, R24, R6, RZ ;  /* 0x00000006181c7210 */ /* 0x000fe20007fde0ff */
[----:B------:R-:W-:Y:S01]  /*66f0*/  IMAD.X R21, R29, 0x1, R18, P4 ;  /* 0x000000011d157824 */ /* 0x000fe200020e0612 */
[----:B------:R-:W-:Y:S01]  /*6700*/  @P5 STG.E desc[UR18][R26.64], R77 ;  /* 0x0000004d1a005986 */ /* 0x000fe2000c101912 */
[----:B-1----:R-:W-:-:S02]  /*6710*/  IADD3 R22, P5, R30, R19, RZ ;  /* 0x000000131e167210 */ /* 0x002fc40007fbe0ff */
[C---:B------:R-:W-:Y:S01]  /*6720*/  ISETP.GT.AND P4, PT, R98.reuse, RZ, P0 ;  /* 0x000000ff6200720c */ /* 0x040fe20000784270 */
[----:B------:R1:W-:Y:S01]  /*6730*/  @P1 STG.E desc[UR18][R20.64], R33 ;  /* 0x0000002114001986 */ /* 0x0003e2000c101912 */
[----:B------:R-:W-:Y:S01]  /*6740*/  ISETP.GT.AND P1, PT, R5, 0x71, PT ;  /* 0x000000710500780c */ /* 0x000fe20003f24270 */
[----:B------:R-:W-:Y:S02]  /*6750*/  IMAD.X R23, R31, 0x1, R18, P5 ;  /* 0x000000011f177824 */ /* 0x000fe400028e0612 */
[----:B------:R-:W-:Y:S01]  /*6760*/  IMAD.X R29, R25, 0x1, R4, P6 ;  /* 0x00000001191d7824 */ /* 0x000fe200030e0604 */
[----:B------:R-:W-:Y:S01]  /*6770*/  ISETP.GT.AND P5, PT, R98, RZ, P1 ;  /* 0x000000ff6200720c */ /* 0x000fe20000fa4270 */
[----:B0-----:R-:W-:Y:S01]  /*6780*/  IMAD R35, R80, R12, RZ ;  /* 0x0000000c50237224 */ /* 0x001fe200078e02ff */
[----:B------:R-:W-:Y:S01]  /*6790*/  ISETP.GT.AND P6, PT, R98, 0x8, P0 ;  /* 0x000000086200780c */ /* 0x000fe200007c4270 */
[----:B------:R0:W-:Y:S01]  /*67a0*/  @P2 STG.E desc[UR18][R22.64], R79 ;  /* 0x0000004f16002986 */ /* 0x0001e2000c101912 */
[----:B------:R-:W-:-:S02]  /*67b0*/  IADD3 R30, P0, R26, R6, RZ ;  /* 0x000000061a1e7210 */ /* 0x000fc40007f1e0ff */
[----:B------:R-:W-:Y:S01]  /*67c0*/  ISETP.GT.AND P1, PT, R98, 0x8, P1 ;  /* 0x000000086200780c */ /* 0x000fe20000f24270 */
[----:B------:R2:W-:Y:S01]  /*67d0*/  @P4 STG.E desc[UR18][R28.64], R35 ;  /* 0x000000231c004986 */ /* 0x0005e2000c101912 */
[-C--:B-1----:R-:W-:Y:S01]  /*67e0*/  IADD3 R20, P2, R24, R19.reuse, RZ ;  /* 0x0000001318147210 */ /* 0x082fe20007f5e0ff */
[----:B------:R-:W-:Y:S01]  /*67f0*/  IMAD.X R31, R27, 0x1, R4, P0 ;  /* 0x000000011b1f7824 */ /* 0x000fe200000e0604 */
[----:B------:R-:W-:Y:S01]  /*6800*/  ISETP.GT.AND P0, PT, R5, 0x78, PT ;  /* 0x000000780500780c */ /* 0x000fe20003f04270 */
[----:B------:R-:W-:Y:S02]  /*6810*/  IMAD R33, R82, R12, RZ ;  /* 0x0000000c52217224 */ /* 0x000fe400078e02ff */
[--C-:B------:R-:W-:Y:S01]  /*6820*/  IMAD.X R21, R25, 0x1, R18.reuse, P2 ;  /* 0x0000000119157824 */ /* 0x100fe200010e0612 */
[----:B------:R-:W-:Y:S01]  /*6830*/  @P5 STG.E desc[UR18][R30.64], R81 ;  /* 0x000000511e005986 */ /* 0x000fe2000c101912 */
[-C--:B0-----:R-:W-:Y:S02]  /*6840*/  IADD3 R22, P4, R26, R19.reuse, RZ ;  /* 0x000000131a167210 */ /* 0x081fe40007f9e0ff */
[C---:B------:R-:W-:Y:S01]  /*6850*/  IADD3 R24, P5, R28.reuse, R6, RZ ;  /* 0x000000061c187210 */ /* 0x040fe20007fbe0ff */
[----:B------:R0:W-:Y:S01]  /*6860*/  @P6 STG.E desc[UR18][R20.64], R33 ;  /* 0x0000002114006986 */ /* 0x0001e2000c101912 */
[----:B------:R-:W-:Y:S01]  /*6870*/  ISETP.GT.AND P2, PT, R5, 0x79, PT ;  /* 0x000000790500780c */ /* 0x000fe20003f44270 */
[----:B------:R-:W-:Y:S01]  /*6880*/  IMAD.X R23, R27, 0x1, R18, P4 ;  /* 0x000000011b177824 */ /* 0x000fe200020e0612 */
[----:B--2---:R-:W-:Y:S01]  /*6890*/  IADD3 R28, P4, R28, R19, RZ ;  /* 0x000000131c1c7210 */ /* 0x004fe20007f9e0ff */
[----:B------:R-:W-:Y:S01]  /*68a0*/  IMAD.X R25, R29, 0x1, R4, P5 ;  /* 0x000000011d197824 */ /* 0x000fe200028e0604 */
[----:B------:R-:W-:-:S02]  /*68b0*/  ISETP.GT.AND P6, PT, R98, RZ, P0 ;  /* 0x000000ff6200720c */ /* 0x000fc400007c4270 */
[----:B------:R-:W-:Y:S01]  /*68c0*/  IADD3 R26, P5, R30, R6, RZ ;  /* 0x000000061e1a7210 */ /* 0x000fe20007fbe0ff */
[----:B------:R-:W-:Y:S01]  /*68d0*/  IMAD.X R29, R29, 0x1, R18, P4 ;  /* 0x000000011d1d7824 */ /* 0x000fe200020e0612 */
[C---:B------:R-:W-:Y:S01]  /*68e0*/  ISETP.GT.AND P4, PT, R98.reuse, RZ, P2 ;  /* 0x000000ff6200720c */ /* 0x040fe20001784270 */
[----:B------:R1:W-:Y:S01]  /*68f0*/  @P1 STG.E desc[UR18][R22.64], R83 ;  /* 0x0000005316001986 */ /* 0x0003e2000c101912 */
[C---:B------:R-:W-:Y:S01]  /*6900*/  ISETP.GT.AND P0, PT, R98.reuse, 0x8, P0 ;  /* 0x000000086200780c */ /* 0x040fe20000704270 */
[----:B------:R-:W-:Y:S01]  /*6910*/  IMAD.X R27, R31, 0x1, R4, P5 ;  /* 0x000000011f1b7824 */ /* 0x000fe200028e0604 */
[----:B------:R-:W-:Y:S01]  /*6920*/  ISETP.GT.AND P2, PT, R98, 0x8, P2 ;  /* 0x000000086200780c */ /* 0x000fe20001744270 */
[-C--:B0-----:R-:W-:Y:S01]  /*6930*/  IMAD R21, R86, R12.reuse, RZ ;  /* 0x0000000c56157224 */ /* 0x081fe200078e02ff */
[----:B------:R-:W-:Y:S01]  /*6940*/  IADD3 R4, P5, R30, R19, RZ ;  /* 0x000000131e047210 */ /* 0x000fe20007fbe0ff */
[----:B------:R-:W-:-:S04]  /*6950*/  IMAD R19, R84, R12, RZ ;  /* 0x0000000c54137224 */ /* 0x000fc800078e02ff */
[----:B------:R-:W-:Y:S01]  /*6960*/  IMAD.X R5, R31, 0x1, R18, P5 ;  /* 0x000000011f057824 */ /* 0x000fe200028e0612 */
[----:B------:R1:W-:Y:S04]  /*6970*/  @P6 STG.E desc[UR18][R24.64], R19 ;  /* 0x0000001318006986 */ /* 0x0003e8000c101912 */
[----:B------:R1:W-:Y:S04]  /*6980*/  @P4 STG.E desc[UR18][R26.64], R85 ;  /* 0x000000551a004986 */ /* 0x0003e8000c101912 */
[----:B------:R1:W-:Y:S04]  /*6990*/  @P0 STG.E desc[UR18][R28.64], R21 ;  /* 0x000000151c000986 */ /* 0x0003e8000c101912 */
[----:B------:R1:W-:Y:S02]  /*69a0*/  @P2 STG.E desc[UR18][R4.64], R87 ;  /* 0x0000005704002986 */ /* 0x0003e4000c101912 */
.L_x_150:
[----:B------:R-:W-:Y:S05]  /*69b0*/  BSYNC B0 ;  /* 0x0000000000007941 */ /* 0x000fea0003800000 */
.L_x_26:
[C---:B------:R-:W-:Y:S01]  /*69c0*/  LEA R2, P0, R8.reuse, R2, 0x1 ;  /* 0x0000000208027211 */ /* 0x040fe200078008ff */
[----:B------:R-:W-:Y:S01]  /*69d0*/  ULDC.64 UR8, c[0x0][0x750] ;  /* 0x0001d40000087ab9 */ /* 0x000fe20000000a00 */
[----:B-1--4-:R-:W-:Y:S01]  /*69e0*/  IMAD.U32 R4, RZ, RZ, UR13 ;  /* 0x0000000dff047e24 */ /* 0x012fe2000f8e00ff */
[----:B------:R-:W-:Y:S01]  /*69f0*/  PRMT R18, RZ, 0x7610, R18 ;  /* 0x00007610ff127816 */ /* 0x000fe20000000012 */
[----:B------:R-:W-:Y:S01]  /*6a00*/  IMAD.MOV.U32 R6, RZ, RZ, -0x1 ;  /* 0xffffffffff067424 */ /* 0x000fe200078e00ff */
[----:B------:R-:W-:Y:S01]  /*6a10*/  LEA.HI.X R3, R8, R3, R0, 0x1, P0 ;  /* 0x0000000308037211 */ /* 0x000fe200000f0c00 */
[----:B------:R1:W-:Y:S01]  /*6a20*/  SYNCS.ARRIVE.TRANS64.A1T0 RZ, [R4+UR22], RZ ;  /* 0x000000ff04ff79a7 */ /* 0x0003e20008100016 */
[----:B------:R-:W-:Y:S01]  /*6a30*/  ISETP.GE.U32.AND P0, PT, R2, UR8, PT ;  /* 0x0000000802007c0c */ /* 0x000fe2000bf06070 */
[----:B------:R-:W-:-:S03]  /*6a40*/  IMAD.MOV.U32 R5, RZ, RZ, -0x1 ;  /* 0xffffffffff057424 */ /* 0x000fc600078e00ff */
[----:B------:R-:W-:Y:S01]  /*6a50*/  ISETP.GE.U32.AND.EX P0, PT, R3, UR9, PT, P0 ;  /* 0x0000000903007c0c */ /* 0x000fe2000bf06100 */
[----:B-1----:R-:W-:-:S12]  /*6a60*/  IMAD.MOV.U32 R4, RZ, RZ, -0x1 ;  /* 0xffffffffff047424 */ /* 0x002fd800078e00ff */
[----:B------:R-:W-:Y:S05]  /*6a70*/  @P0 BRA `(.L_x_151) ;  /* 0x0000000400600947 */ /* 0x000fea0003800000 */
[----:B------:R-:W1:Y:S01]  /*6a80*/  S2R R28, SR_CTAID.X ;  /* 0x00000000001c7919 */ /* 0x000e620000002500 */
[----:B------:R-:W4:Y:S01]  /*6a90*/  LDC.64 R22, c[0x0][0x728] ;  /* 0x0001ca00ff167b82 */ /* 0x000f220000000a00 */
[----:B------:R-:W-:Y:S01]  /*6aa0*/  ULDC UR8, c[0x0][0x150] ;  /* 0x0000540000087ab9 */ /* 0x000fe20000000800 */
[----:B--2---:R-:W-:Y:S01]  /*6ab0*/  IMAD.MOV.U32 R20, RZ, RZ, R2 ;  /* 0x000000ffff147224 */ /* 0x004fe200078e0002 */
[----:B0-----:R-:W0:Y:S01]  /*6ac0*/  S2R R30, SR_CTAID.Y ;  /* 0x00000000001e7919 */ /* 0x001e220000002600 */
[----:B------:R-:W-:-:S04]  /*6ad0*/  IMAD.MOV.U32 R21, RZ, RZ, R3 ;  /* 0x000000ffff157224 */ /* 0x000fc800078e0003 */
[----:B------:R-:W2:Y:S08]  /*6ae0*/  LDC R31, c[0x0][0x144] ;  /* 0x00005100ff1f7b82 */ /* 0x000eb00000000800 */
[----:B------:R-:W0:Y:S08]  /*6af0*/  LDC R6, c[0x0][0x730] ;  /* 0x0001cc00ff067b82 */ /* 0x000e300000000800 */
[----:B------:R-:W0:Y:S01]  /*6b00*/  LDC.64 R26, c[0x0][0x720] ;  /* 0x0001c800ff1a7b82 */ /* 0x000e220000000a00 */
[----:B----4-:R-:W-:-:S04]  /*6b10*/  ISETP.NE.U32.AND P0, PT, R22, RZ, PT ;  /* 0x000000ff1600720c */ /* 0x010fc80003f05070 */
[----:B------:R-:W-:Y:S02]  /*6b20*/  ISETP.NE.AND.EX P0, PT, R23, RZ, PT, P0 ;  /* 0x000000ff1700720c */ /* 0x000fe40003f05300 */
[----:B-1----:R-:W-:-:S05]  /*6b30*/  I2FP.F32.U32 R4, R28 ;  /* 0x0000001c00047245 */ /* 0x002fca0000201000 */
[----:B------:R-:W-:-:S04]  /*6b40*/  FMUL R4, R4, UR8 ;  /* 0x0000000804047c20 */ /* 0x000fc80008400000 */
[----:B------:R1:W4:Y:S02]  /*6b50*/  F2I.U32.TRUNC.NTZ R29, R4 ;  /* 0x00000004001d7305 */ /* 0x000324000020f000 */
[----:B--2---:R-:W-:Y:S05]  /*6b60*/  @!P0 BRA `(.L_x_152) ;  /* 0x0000000000288947 */ /* 0x004fea0003800000 */
[----:B------:R-:W2:Y:S02]  /*6b70*/  LDC R5, c[0x0][0x734] ;  /* 0x0001cd00ff057b82 */ /* 0x000ea40000000800 */
[----:B--2---:R-:W-:-:S05]  /*6b80*/  IADD3 R21, P0, R2, R5, RZ ;  /* 0x0000000502157210 */ /* 0x004fca0007f1e0ff */
[----:B------:R-:W-:-:S04]  /*6b90*/  IMAD.X R25, RZ, RZ, R3, P0 ;  /* 0x000000ffff197224 */ /* 0x000fc800000e0603 */
[----:B-1----:R-:W-:-:S04]  /*6ba0*/  IMAD.WIDE.U32 R4, R25, R22, RZ ;  /* 0x0000001619047225 */ /* 0x002fc800078e00ff */
[----:B------:R-:W-:-:S04]  /*6bb0*/  IMAD.WIDE.U32 R18, P0, R21, R23, R4 ;  /* 0x0000001715127225 */ /* 0x000fc80007800004 */
[----:B------:R-:W-:-:S04]  /*6bc0*/  IMAD.WIDE.U32 R4, R21, R22, RZ ;  /* 0x0000001615047225 */ /* 0x000fc800078e00ff */
[----:B------:R-:W-:Y:S01]  /*6bd0*/  IMAD.X R21, RZ, RZ, RZ, P0 ;  /* 0x000000ffff157224 */ /* 0x000fe200000e06ff */
[----:B------:R-:W-:Y:S01]  /*6be0*/  IADD3 RZ, P0, R5, R18, RZ ;  /* 0x0000001205ff7210 */ /* 0x000fe20007f1e0ff */
[----:B------:R-:W-:-:S04]  /*6bf0*/  IMAD.MOV.U32 R20, RZ, RZ, R19 ;  /* 0x000000ffff147224 */ /* 0x000fc800078e0013 */
[----:B------:R-:W-:-:S08]  /*6c00*/  IMAD.WIDE.U32.X R20, R25, R23, R20, P0 ;  /* 0x0000001719147225 */ /* 0x000fd000000e0414 */
.L_x_152:
[-CC-:B0-----:R-:W-:Y:S01]  /*6c10*/  SHF.R.U64 R24, R20, R6.reuse, R21.reuse ;  /* 0x0000000614187219 */ /* 0x181fe20000001215 */
[----:B------:R-:W0:Y:S01]  /*6c20*/  LDC.64 R34, c[0x0][0x740] ;  /* 0x0001d000ff227b82 */ /* 0x000e220000000a00 */
[----:B-1----:R-:W-:Y:S01]  /*6c30*/  SHF.R.U32.HI R4, RZ, R6, R21 ;  /* 0x00000006ff047219 */ /* 0x002fe20000011615 */
[----:B----4-:R-:W-:Y:S01]  /*6c40*/  IMAD.MOV R29, RZ, RZ, -R29 ;  /* 0x000000ffff1d7224 */ /* 0x010fe200078e0a1d */
[----:B------:R-:W-:Y:S01]  /*6c50*/  IADD3 R19, P0, RZ, -R24, RZ ;  /* 0x80000018ff137210 */ /* 0x000fe20007f1e0ff */
[----:B------:R-:W-:Y:S01]  /*6c60*/  ULDC UR8, c[0x0][0x154] ;  /* 0x0000550000087ab9 */ /* 0x000fe20000000800 */
[----:B------:R-:W-:Y:S02]  /*6c70*/  IMAD.MOV.U32 R21, RZ, RZ, 0x1 ;  /* 0x00000001ff157424 */ /* 0x000fe400078e00ff */
[----:B------:R-:W-:Y:S01]  /*6c80*/  IMAD R29, R31, R29, R28 ;  /* 0x0000001d1f1d7224 */ /* 0x000fe200078e021c */
[----:B------:R-:W1:Y:S01]  /*6c90*/  LDC R18, c[0x0][0x718] ;  /* 0x0001c600ff127b82 */ /* 0x000e620000000800 */
[----:B------:R-:W-:-:S04]  /*6ca0*/  IMAD.X R5, RZ, RZ, ~R4, P0 ;  /* 0x000000ffff057224 */ /* 0x000fc800000e0e04 */
[-C--:B------:R-:W-:Y:S02]  /*6cb0*/  IMAD R6, R5, R26.reuse, RZ ;  /* 0x0000001a05067224 */ /* 0x080fe400078e02ff */
[C---:B------:R-:W-:Y:S01]  /*6cc0*/  IMAD.WIDE.U32 R4, R19.reuse, R26, R2 ;  /* 0x0000001a13047225 */ /* 0x040fe200078e0002 */
[----:B------:R-:W2:Y:S03]  /*6cd0*/  LDC R20, c[0x0][0x708] ;  /* 0x0001c200ff147b82 */ /* 0x000ea60000000800 */
[----:B------:R-:W-:Y:S01]  /*6ce0*/  IMAD R19, R19, R27, R6 ;  /* 0x0000001b13137224 */ /* 0x000fe200078e0206 */
[----:B------:R-:W-:-:S03]  /*6cf0*/  I2FP.F32.U32 R6, R30 ;  /* 0x0000001e00067245 */ /* 0x000fc60000201000 */
[----:B------:R-:W-:Y:S01]  /*6d00*/  IMAD.IADD R5, R5, 0x1, R19 ;  /* 0x0000000105057824 */ /* 0x000fe200078e0213 */
[----:B------:R-:W4:Y:S01]  /*6d10*/  LDC R32, c[0x0][0x758] ;  /* 0x0001d600ff207b82 */ /* 0x000f220000000800 */
[----:B0-----:R-:W-:Y:S01]  /*6d20*/  ISETP.NE.U32.AND P0, PT, R34, RZ, PT ;  /* 0x000000ff2200720c */ /* 0x001fe20003f05070 */
[----:B------:R-:W-:-:S03]  /*6d30*/  IMAD.MOV.U32 R19, RZ, RZ, -0x1 ;  /* 0xffffffffff137424 */ /* 0x000fc600078e00ff */
[----:B------:R-:W-:-:S03]  /*6d40*/  ISETP.NE.AND.EX P0, PT, R35, RZ, PT, P0 ;  /* 0x000000ff2300720c */ /* 0x000fc60003f05300 */
[----:B------:R-:W0:Y:S01]  /*6d50*/  LDC R27, c[0x0][0x148] ;  /* 0x00005200ff1b7b82 */ /* 0x000e220000000800 */
[-CC-:B-1----:R-:W-:Y:S02]  /*6d60*/  SHF.R.U64 R22, R4, R18.reuse, R5.reuse ;  /* 0x0000001204167219 */ /* 0x182fe40000001205 */
[----:B------:R-:W-:Y:S01]  /*6d70*/  SHF.R.U32.HI R5, RZ, R18, R5 ;  /* 0x00000012ff057219 */ /* 0x000fe20000011605 */
[----:B------:R-:W-:-:S04]  /*6d80*/  FMUL R18, R6, UR8 ;  /* 0x0000000806127c20 */ /* 0x000fc80008400000 */
[----:B------:R-:W1:Y:S01]  /*6d90*/  LDC R28, c[0x0][0x700] ;  /* 0x0001c000ff1c7b82 */ /* 0x000e620000000800 */
[----:B------:R0:W0:Y:S01]  /*6da0*/  F2I.U32.TRUNC.NTZ R25, R18 ;  /* 0x0000001200197305 */ /* 0x000022000020f000 */
[-CC-:B--2---:R-:W-:Y:S02]  /*6db0*/  SHF.R.U64 R6, R22, R20.reuse, R5.reuse ;  /* 0x0000001416067219 */ /* 0x184fe40000001205 */
[----:B------:R-:W-:-:S04]  /*6dc0*/  SHF.R.U32.HI R5, RZ, R20, R5 ;  /* 0x00000014ff057219 */ /* 0x000fc80000011605 */
[----:B------:R-:W2:Y:S01]  /*6dd0*/  LDC R33, c[0x0][0x748] ;  /* 0x0001d200ff217b82 */ /* 0x000ea20000000800 */
[-CC-:B----4-:R-:W-:Y:S02]  /*6de0*/  SHF.R.U64 R26, R6, R32.reuse, R5.reuse ;  /* 0x00000020061a7219 */ /* 0x190fe40000001205 */
[-C--:B------:R-:W-:Y:S02]  /*6df0*/  SHF.L.U32 R19, R19, R32.reuse, RZ ;  /* 0x0000002013137219 */ /* 0x080fe400000006ff */
[-C--:B------:R-:W-:Y:S01]  /*6e00*/  SHF.R.U32.HI R5, RZ, R32.reuse, R5 ;  /* 0x00000020ff057219 */ /* 0x080fe20000011605 */
[----:B------:R-:W-:Y:S01]  /*6e10*/  IMAD.MOV.U32 R4, RZ, RZ, R26 ;  /* 0x000000ffff047224 */ /* 0x000fe200078e001a */
[----:B------:R-:W-:Y:S01]  /*6e20*/  SHF.L.U32 R32, R21, R32, RZ ;  /* 0x0000002015207219 */ /* 0x000fe200000006ff */
[----:B------:R-:W4:Y:S01]  /*6e30*/  LDC R36, c[0x0][0x738] ;  /* 0x0001ce00ff247b82 */ /* 0x000f220000000800 */
[----:B------:R-:W-:-:S07]  /*6e40*/  LOP3.LUT R31, RZ, R19, RZ, 0x33, !PT ;  /* 0x00000013ff1f7212 */ /* 0x000fce00078e33ff */
[----:B------:R-:W0:Y:S01]  /*6e50*/  LDC R37, c[0x0][0x710] ;  /* 0x0001c400ff257b82 */ /* 0x000e220000000800 */
[----:B------:R-:W-:Y:S05]  /*6e60*/  @!P0 BRA `(.L_x_153) ;  /* 0x0000000000288947 */ /* 0x000fea0003800000 */
[----:B------:R-:W3:Y:S02]  /*6e70*/  LDC R21, c[0x0][0x74c] ;  /* 0x0001d300ff157b82 */ /* 0x000ee40000000800 */
[----:B---3--:R-:W-:-:S05]  /*6e80*/  IADD3 R21, P0, R26, R21, RZ ;  /* 0x000000151a157210 */ /* 0x008fca0007f1e0ff */
[----:B------:R-:W-:-:S04]  /*6e90*/  IMAD.X R23, RZ, RZ, R5, P0 ;  /* 0x000000ffff177224 */ /* 0x000fc800000e0605 */
[----:B------:R-:W-:-:S04]  /*6ea0*/  IMAD.WIDE.U32 R4, R23, R34, RZ ;  /* 0x0000002217047225 */ /* 0x000fc800078e00ff */
[----:B0-----:R-:W-:-:S04]  /*6eb0*/  IMAD.WIDE.U32 R18, P0, R21, R35, R4 ;  /* 0x0000002315127225 */ /* 0x001fc80007800004 */
[----:B------:R-:W-:-:S04]  /*6ec0*/  IMAD.WIDE.U32 R4, R21, R34, RZ ;  /* 0x0000002215047225 */ /* 0x000fc800078e00ff */
[----:B------:R-:W-:Y:S01]  /*6ed0*/  IMAD.X R21, RZ, RZ, RZ, P0 ;  /* 0x000000ffff157224 */ /* 0x000fe200000e06ff */
[----:B------:R-:W-:Y:S01]  /*6ee0*/  IADD3 RZ, P0, R5, R18, RZ ;  /* 0x0000001205ff7210 */ /* 0x000fe20007f1e0ff */
[----:B------:R-:W-:-:S04]  /*6ef0*/  IMAD.MOV.U32 R20, RZ, RZ, R19 ;  /* 0x000000ffff147224 */ /* 0x000fc800078e0013 */
[----:B------:R-:W-:-:S08]  /*6f00*/  IMAD.WIDE.U32.X R4, R23, R35, R20, P0 ;  /* 0x0000002317047225 */ /* 0x000fd000000e0414 */
.L_x_153:
[----:B--2---:R-:W-:Y:S01]  /*6f10*/  SHF.R.U64 R4, R4, R33, R5 ;  /* 0x0000002104047219 */ /* 0x004fe20000001205 */
[----:B-1----:R-:W-:Y:S01]  /*6f20*/  VIADD R21, R28, 0xffffffff ;  /* 0xffffffff1c157836 */ /* 0x002fe20000000000 */
[----:B------:R-:W-:Y:S01]  /*6f30*/  LOP3.LUT R19, R6, R31, RZ, 0xc0, !PT ;  /* 0x0000001f06137212 */ /* 0x000fe200078ec0ff */
[----:B0-----:R-:W-:Y:S02]  /*6f40*/  IMAD.MOV R25, RZ, RZ, -R25 ;  /* 0x000000ffff197224 */ /* 0x001fe400078e0a19 */
[----:B------:R-:W-:Y:S02]  /*6f50*/  IMAD.MOV R5, RZ, RZ, -R4 ;  /* 0x000000ffff057224 */ /* 0x000fe400078e0a04 */
[----:B------:R-:W-:Y:S01]  /*6f60*/  IMAD R6, R32, R4, R19 ;  /* 0x0000000420067224 */ /* 0x000fe200078e0213 */
[----:B------:R-:W-:Y:S01]  /*6f70*/  LOP3.LUT R19, R22, R21, RZ, 0xc0, !PT ;  /* 0x0000001516137212 */ /* 0x000fe200078ec0ff */
[----:B------:R-:W-:Y:S02]  /*6f80*/  @P3 IMAD R29, R27, R25, R30 ;  /* 0x000000191b1d3224 */ /* 0x000fe400078e021e */
[----:B----4-:R-:W-:-:S02]  /*6f90*/  IMAD R4, R5, R36, R26 ;  /* 0x0000002405047224 */ /* 0x010fc400078e021a */
[----:B------:R-:W-:Y:S02]  /*6fa0*/  IMAD R6, R6, R37, R29 ;  /* 0x0000002506067224 */ /* 0x000fe400078e021d */
[----:B------:R-:W-:Y:S02]  /*6fb0*/  IMAD R19, R4, R28, R19 ;  /* 0x0000001c04137224 */ /* 0x000fe400078e0213 */
[----:B------:R-:W-:Y:S02]  /*6fc0*/  IMAD.MOV.U32 R18, RZ, RZ, 0x1 ;  /* 0x00000001ff127424 */ /* 0x000fe400078e00ff */
[----:B------:R-:W-:Y:S01]  /*6fd0*/  IMAD.MOV.U32 R4, RZ, RZ, R24 ;  /* 0x000000ffff047224 */ /* 0x000fe200078e0018 */
[----:B------:R-:W-:Y:S02]  /*6fe0*/  SEL R5, R19, R6, !P3 ;  /* 0x0000000613057207 */ /* 0x000fe40005800000 */
[----:B------:R-:W-:-:S07]  /*6ff0*/  SEL R6, R6, R19, !P3 ;  /* 0x0000001306067207 */ /* 0x000fce0005800000 */
.L_x_151:
[----:B------:R-:W-:Y:S02]  /*7000*/  LOP3.LUT P0, RZ, R18, 0xff, RZ, 0xc0, !PT ;  /* 0x000000ff12ff7812 */ /* 0x000fe4000780c0ff */
[----:B------:R-:W-:-:S11]  /*7010*/  LOP3.LUT R96, R96, 0x1, RZ, 0x3c, !PT ;  /* 0x0000000160607812 */ /* 0x000fd600078e3cff */
[----:B------:R-:W-:Y:S05]  /*7020*/  @P0 BRA `(.L_x_154) ;  /* 0xffffffa400dc0947 */ /* 0x000fea000383ffff */
[----:B------:R-:W-:Y:S05]  /*7030*/  EXIT ;  /* 0x000000000000794d */ /* 0x000fea0003800000 */
.L_x_14:
[----:B------:R-:W-:-:S08]  /*7040*/  ISETP.NE.AND P0, PT, R20, RZ, PT ;  /* 0x000000ff1400720c */ /* 0x000fd00003f05270 */
[----:B-----5:R-:W0:-:S00]  /*7050*/  USETMAXREG.DEALLOC.CTAPOOL 0x28 ;  /* 0x00000028000079c8 */ /* 0x020e0000080e0500 */
[----:B------:R-:W-:Y:S05]  /*7060*/  @P0 EXIT ;  /* 0x000000000000094d */ /* 0x000fea0003800000 */
[----:B0-----:R-:W-:Y:S01]  /*7070*/  LOP3.LUT P0, RZ, R16, 0xff, RZ, 0xc0, !PT ;  /* 0x000000ff10ff7812 */ /* 0x001fe2000780c0ff */
[----:B------:R-:W-:Y:S02]  /*7080*/  IMAD.MOV.U32 R12, RZ, RZ, 0x1 ;  /* 0x00000001ff0c7424 */ /* 0x000fe400078e00ff */
[----:B------:R-:W-:-:S10]  /*7090*/  IMAD.MOV.U32 R15, RZ, RZ, RZ ;  /* 0x000000ffff0f7224 */ /* 0x000fd400078e00ff */
[----:B------:R-:W-:Y:S05]  /*70a0*/  @!P0 BRA `(.L_x_155) ;  /* 0x0000000c00488947 */ /* 0x000fea0003800000 */
[----:B------:R-:W-:Y:S01]  /*70b0*/  LOP3.LUT P0, RZ, R10, 0x1f, RZ, 0xc0, !PT ;  /* 0x0000001f0aff7812 */ /* 0x000fe2000780c0ff */
[----:B------:R-:W-:Y:S01]  /*70c0*/  ULDC UR5, c[0x0][0x758] ;  /* 0x0001d60000057ab9 */ /* 0x000fe20000000800 */
[----:B------:R-:W-:Y:S01]  /*70d0*/  UMOV UR7, 0xffffffff ;  /* 0xffffffff00077882 */ /* 0x000fe20000000000 */
[----:B------:R-:W-:Y:S01]  /*70e0*/  BSSY B0, `(.L_x_155) ;  /* 0x00000ce000007945 */ /* 0x000fe20003800000 */
[----:B------:R-:W-:Y:S01]  /*70f0*/  USHF.L.U32 UR7, UR7, UR5, URZ ;  /* 0x0000000507077299 */ /* 0x000fe2000800063f */
[C---:B------:R-:W-:Y:S01]  /*7100*/  ISETP.NE.AND P2, PT, R11.reuse, RZ, PT ;  /* 0x000000ff0b00720c */ /* 0x040fe20003f45270 */
[----:B------:R-:W-:Y:S01]  /*7110*/  IMAD.MOV.U32 R14, RZ, RZ, 0x1 ;  /* 0x00000001ff0e7424 */ /* 0x000fe200078e00ff */
[----:B------:R-:W-:Y:S01]  /*7120*/  ISETP.NE.OR P0, PT, R11, RZ, !P0 ;  /* 0x000000ff0b00720c */ /* 0x000fe20004705670 */
[----:B------:R-:W-:Y:S01]  /*7130*/  IMAD.MOV.U32 R12, RZ, RZ, 0x1 ;  /* 0x00000001ff0c7424 */ /* 0x000fe200078e00ff */
[----:B------:R-:W-:Y:S01]  /*7140*/  LOP3.LUT R13, R7, 0x2, RZ, 0xfc, !PT ;  /* 0x00000002070d7812 */ /* 0x000fe200078efcff */
[----:B------:R-:W-:Y:S01]  /*7150*/  IMAD.MOV.U32 R15, RZ, RZ, RZ ;  /* 0x000000ffff0f7224 */ /* 0x000fe200078e00ff */
[----:B------:R-:W-:Y:S01]  /*7160*/  ULDC UR4, c[0x0][0x700] ;  /* 0x0001c00000047ab9 */ /* 0x000fe20000000800 */
[----:B------:R-:W-:Y:S01]  /*7170*/  UMOV UR8, 0x1 ;  /* 0x0000000100087882 */ /* 0x000fe20000000000 */
[----:B------:R-:W-:-:S02]  /*7180*/  UIADD3 UR21, UR6, 0x1, URZ ;  /* 0x0000000106157890 */ /* 0x000fc4000fffe03f */
[----:B------:R-:W-:Y:S02]  /*7190*/  UIADD3 UR4, UR4, -0x1, URZ ;  /* 0xffffffff04047890 */ /* 0x000fe4000fffe03f */
[----:B------:R-:W-:Y:S02]  /*71a0*/  USHF.L.U32 UR5, UR8, UR5, URZ ;  /* 0x0000000508057299 */ /* 0x000fe4000800063f */
[----:B------:R-:W-:Y:S01]  /*71b0*/  ULOP3.LUT UR7, URZ, UR7, URZ, 0x33, !UPT ;  /* 0x000000073f077292 */ /* 0x000fe2000f8e333f */
[----:B------:R-:W-:-:S11]  /*71c0*/  ULDC.64 UR32, c[0x0][0x198] ;  /* 0x0000660000207ab9 */ /* 0x000fd60000000a00 */
.L_x_167:
[----:B------:R-:W-:-:S03]  /*71d0*/  UMOV UR8, 0xffffffff ;  /* 0xffffffff00087882 */ /* 0x000fc60000000000 */
[----:B------:R-:W-:Y:S05]  /*71e0*/  BRA.DIV UR8, `(.L_x_156) ;  /* 0x0000001a08647947 */ /* 0x000fea000b800000 */
[----:B------:R-:W-:-:S13]  /*71f0*/  ELECT P1, URZ, PT ;  /* 0x00000000003f782f */ /* 0x000fda0003820000 */
.L_x_197:
[----:B------:R-:W0:Y:S01]  /*7200*/  LDC R10, c[0x0][0x604] ;  /* 0x00018100ff0a7b82 */ /* 0x000e220000000800 */
[----:B------:R-:W-:Y:S01]  /*7210*/  BSSY B1, `(.L_x_157) ;  /* 0x0000045000017945 */ /* 0x000fe20003800000 */
[----:B0-----:R-:W-:-:S13]  /*7220*/  ISETP.LT.OR P1, PT, R10, 0x1, !P1 ;  /* 0x000000010a00780c */ /* 0x001fda0004f21670 */
[----:B------:R-:W-:Y:S05]  /*7230*/  @P1 BRA `(.L_x_158) ;  /* 0x0000000400081947 */ /* 0x000fea0003800000 */
[----:B------:R-:W-:Y:S01]  /*7240*/  IMAD.SHL.U32 R17, R5, 0x80, RZ ;  /* 0x0000008005117824 */ /* 0x000fe200078e00ff */
[----:B------:R-:W-:Y:S01]  /*7250*/  CS2R R20, SRZ ;  /* 0x0000000000147805 */ /* 0x000fe2000001ff00 */
[----:B------:R-:W-:Y:S02]  /*7260*/  IMAD.SHL.U32 R24, R6, 0x40, RZ ;  /* 0x0000004006187824 */ /* 0x000fe400078e00ff */
[----:B------:R-:W-:Y:S02]  /*7270*/  IMAD.U32 R22, RZ, RZ, UR21 ;  /* 0x00000015ff167e24 */ /* 0x000fe4000f8e00ff */
[----:B------:R-:W-:Y:S02]  /*7280*/  IMAD.MOV.U32 R5, RZ, RZ, R12 ;  /* 0x000000ffff057224 */ /* 0x000fe400078e000c */
[----:B------:R-:W-:Y:S02]  /*7290*/  IMAD.MOV.U32 R10, RZ, RZ, R15 ;  /* 0x000000ffff0a7224 */ /* 0x000fe400078e000f */
[----:B------:R-:W-:-:S07]  /*72a0*/  IMAD.MOV.U32 R23, RZ, RZ, RZ ;  /* 0x000000ffff177224 */ /* 0x000fce00078e00ff */
.L_x_162:
[----:B------:R-:W0:Y:S01]  /*72b0*/  S2R R16, SR_CgaCtaId ;  /* 0x0000000000107919 */ /* 0x000e220000008800 */
[----:B------:R-:W-:-:S04]  /*72c0*/  MOV R11, 0x400 ;  /* 0x00000400000b7802 */ /* 0x000fc80000000f00 */
[----:B0-----:R-:W-:Y:S02]  /*72d0*/  LEA R19, R16, R11, 0x18 ;  /* 0x0000000b10137211 */ /* 0x001fe400078ec0ff */
[----:B------:R-:W-:Y:S01]  /*72e0*/  SHF.L.U32 R11, R5, 0x1f, RZ ;  /* 0x0000001f050b7819 */ /* 0x000fe200000006ff */
[----:B------:R-:W0:Y:S02]  /*72f0*/  @!P2 LDC R16, c[0x0][0x640] ;  /* 0x00019000ff10ab82 */ /* 0x000e240000000800 */
[----:B------:R-:W-:-:S04]  /*7300*/  IMAD R18, R10, 0x8, R19 ;  /* 0x000000080a127824 */ /* 0x000fc800078e0213 */
[----:B------:R-:W1:Y:S02]  /*7310*/  SYNCS.PHASECHK.TRANS64.TRYWAIT P1, [R18+URZ+0xa8], R11 ;  /* 0x0000a80b120075a7 */ /* 0x000e64000802017f */
[----:B-1----:R-:W-:Y:S05]  /*7320*/  @!P1 BRA `(.L_x_159) ;  /* 0x0000001800349947 */ /* 0x002fea0003800000 */
.L_x_198:
[----:B-1----:R-:W-:Y:S01]  /*7330*/  PRMT R11, R13, 0x9910, RZ ;  /* 0x000099100d0b7816 */ /* 0x002fe200000000ff */
[----:B0-----:R0:W-:Y:S03]  /*7340*/  @!P2 SYNCS.ARRIVE.TRANS64 RZ, [R18+URZ], R16 ;  /* 0x0000001012ffa9a7 */ /* 0x0011e6000800003f */
[----:B------:R-:W-:-:S13]  /*7350*/  ISETP.NE.AND P1, PT, R11, 0x2, PT ;  /* 0x000000020b00780c */ /* 0x000fda0003f25270 */
[----:B0-----:R-:W-:Y:S05]  /*7360*/  @P1 BRA `(.L_x_160) ;  /* 0x0000000000041947 */ /* 0x001fea0003800000 */
[----:B------:R-:W-:Y:S01]  /*7370*/  BPT.TRAP 0x1 ;  /* 0x000000040000795c */ /* 0x000fe20000300000 */
.L_x_160:
[----:B------:R-:W-:Y:S05]  /*7380*/  @P0 BRA `(.L_x_161) ;  /* 0x0000000000040947 */ /* 0x000fea0003800000 */
[----:B------:R-:W-:Y:S01]  /*7390*/  BPT.TRAP 0x1 ;  /* 0x000000040000795c */ /* 0x000fe20000300000 */
.L_x_161:
[--C-:B------:R-:W-:Y:S01]  /*73a0*/  IMAD R11, R10, 0x800, R19.reuse ;  /* 0x000008000a0b7824 */ /* 0x100fe200078e0213 */
[----:B------:R-:W-:Y:S01]  /*73b0*/  R2UR UR25, R18 ;  /* 0x00000000121972ca */ /* 0x000fe200000e0000 */
[----:B------:R-:W-:Y:S01]  /*73c0*/  VIADD R22, R22, 0xffffffff ;  /* 0xffffffff16167836 */ /* 0x000fe20000000000 */
[----:B------:R-:W-:Y:S01]  /*73d0*/  R2UR UR28, R4 ;  /* 0x00000000041c72ca */ /* 0x000fe200000e0000 */
[----:B------:R-:W-:Y:S01]  /*73e0*/  UIADD3 UR14, UP0, UR32, 0xf0, URZ ;  /* 0x000000f0200e7890 */ /* 0x000fe2000ff1e03f */
[----:B------:R-:W-:Y:S01]  /*73f0*/  R2UR UR24, R11 ;  /* 0x000000000b1872ca */ /* 0x000fe200000e0000 */
[C-C-:B------:R-:W-:Y:S01]  /*7400*/  IMAD R11, R10.reuse, 0x200, R19.reuse ;  /* 0x000002000a0b7824 */ /* 0x140fe200078e0213 */
[----:B------:R-:W-:Y:S01]  /*7410*/  R2UR UR26, R21 ;  /* 0x00000000151a72ca */ /* 0x000fe200000e0000 */
[----:B------:R-:W-:Y:S01]  /*7420*/  IMAD R19, R10, 0x2000, R19 ;  /* 0x000020000a137824 */ /* 0x000fe200078e0213 */
[----:B------:R-:W-:Y:S01]  /*7430*/  R2UR UR27, R24 ;  /* 0x00000000181b72ca */ /* 0x000fe200000e0000 */
[----:B------:R-:W-:Y:S01]  /*7440*/  UIADD3 UR22, UP1, UR32, 0x1f0, URZ ;  /* 0x000001f020167890 */ /* 0x000fe2000ff3e03f */
[----:B------:R-:W-:Y:S01]  /*7450*/  R2UR UR8, R11 ;  /* 0x000000000b0872ca */ /* 0x000fe200000e0000 */
[----:B------:R-:W-:Y:S01]  /*7460*/  UIADD3 UR34, UP2, UR32, 0x2f0, URZ ;  /* 0x000002f020227890 */ /* 0x000fe2000ff5e03f */
[----:B------:R-:W-:Y:S01]  /*7470*/  R2UR UR16, R19 ;  /* 0x00000000131072ca */ /* 0x000fe200000e0000 */
[----:B------:R-:W-:Y:S01]  /*7480*/  UIADD3.X UR15, URZ, UR33, URZ, UP0, !UPT ;  /* 0x000000213f0f7290 */ /* 0x000fe200087fe43f */
[----:B------:R-:W-:Y:S01]  /*7490*/  R2UR UR11, R6 ;  /* 0x00000000060b72ca */ /* 0x000fe200000e0000 */
[----:B------:R-:W-:Y:S01]  /*74a0*/  UIADD3.X UR23, URZ, UR33, URZ, UP1, !UPT ;  /* 0x000000213f177290 */ /* 0x000fe20008ffe43f */
[----:B------:R-:W-:Y:S01]  /*74b0*/  R2UR UR12, R23 ;  /* 0x00000000170c72ca */ /* 0x000fe200000e0000 */
[----:B------:R-:W-:Y:S01]  /*74c0*/  UIADD3 UR24, UR24, 0x280, URZ ;  /* 0x0000028018187890 */ /* 0x000fe2000fffe03f */
[----:B------:R-:W-:Y:S01]  /*74d0*/  R2UR UR18, R20 ;  /* 0x00000000141272ca */ /* 0x000fe200000e0000 */
[----:B------:R-:W-:Y:S01]  /*74e0*/  VIADD R10, R10, 0x1 ;  /* 0x000000010a0a7836 */ /* 0x000fe20000000000 */
[----:B------:R-:W-:Y:S01]  /*74f0*/  R2UR UR19, R17 ;  /* 0x00000000111372ca */ /* 0x000fe200000e0000 */
[----:B------:R-:W-:Y:S01]  /*7500*/  UIADD3.X UR35, URZ, UR33, URZ, UP2, !UPT ;  /* 0x000000213f237290 */ /* 0x000fe200097fe43f */
[----:B------:R-:W-:Y:S01]  /*7510*/  ISETP.GT.AND P4, PT, R22, 0x1, PT ;  /* 0x000000011600780c */ /* 0x000fe20003f84270 */
[----:B------:R-:W-:Y:S01]  /*7520*/  UIADD3 UR8, UR8, 0x34a80, URZ ;  /* 0x00034a8008087890 */ /* 0x000fe2000fffe03f */
[C---:B------:R-:W-:Y:S01]  /*7530*/  ISETP.NE.AND P1, PT, R10.reuse, 0x15, PT ;  /* 0x000000150a00780c */ /* 0x040fe20003f25270 */
[----:B------:R-:W-:Y:S01]  /*7540*/  UIADD3 UR16, UR16, 0xaa80, URZ ;  /* 0x0000aa8010107890 */ /* 0x000fe2000fffe03f */
[----:B------:R-:W-:Y:S01]  /*7550*/  VIADD R23, R23, 0x1 ;  /* 0x0000000117177836 */ /* 0x000fe20000000000 */
[----:B------:R-:W-:Y:S01]  /*7560*/  UMOV UR30, 0x0 ;  /* 0x00000000001e7882 */ /* 0x000fe20000000000 */
[----:B------:R-:W-:Y:S01]  /*7570*/  UMOV UR31, 0x10000000 ;  /* 0x10000000001f7882 */ /* 0x000fe20000000000 */
[----:B------:R-:W-:Y:S01]  /*7580*/  UMOV UR10, URZ ;  /* 0x0000003f000a7c82 */ /* 0x000fe20008000000 */
[----:B------:R-:W-:Y:S01]  /*7590*/  UMOV UR9, UR25 ;  /* 0x0000001900097c82 */ /* 0x000fe20008000000 */
[----:B------:R-:W-:Y:S01]  /*75a0*/  UMOV UR13, UR28 ;  /* 0x0000001c000d7c82 */ /* 0x000fe20008000000 */
[----:B------:R0:W-:Y:S01]  /*75b0*/  UTMALDG.3D [UR24], [UR14], desc[UR30] ;  /* 0x00001e180e0075b4 */ /* 0x0001e20008011000 */
[----:B------:R-:W-:Y:S01]  /*75c0*/  UMOV UR17, UR25 ;  /* 0x0000001900117c82 */ /* 0x000fe20008000000 */
[----:B------:R-:W-:Y:S01]  /*75d0*/  UMOV UR20, UR28 ;  /* 0x0000001c00147c82 */ /* 0x000fe20008000000 */
[----:B------:R-:W-:Y:S01]  /*75e0*/  SEL R16, RZ, 0x1, P1 ;  /* 0x00000001ff107807 */ /* 0x000fe20000800000 */
[----:B------:R-:W-:Y:S01]  /*75f0*/  VIADD R21, R21, 0x20 ;  /* 0x0000002015157836 */ /* 0x000fe20000000000 */
[----:B------:R-:W-:Y:S01]  /*7600*/  SEL R10, R10, RZ, P1 ;  /* 0x000000ff0a0a7207 */ /* 0x000fe20000800000 */
[----:B------:R-:W-:Y:S01]  /*7610*/  VIADD R20, R20, 0x40 ;  /* 0x0000004014147836 */ /* 0x000fe20000000000 */
[----:B------:R-:W-:Y:S01]  /*7620*/  LOP3.LUT R5, R5, R16, RZ, 0x3c, !PT ;  /* 0x0000001005057212 */ /* 0x000fe200078e3cff */
[----:B------:R0:W-:Y:S01]  /*7630*/  UTMALDG.4D [UR8], [UR22], desc[UR30] ;  /* 0x00001e08160075b4 */ /* 0x0001e20008019000 */
[----:B------:R0:W-:Y:S02]  /*7640*/  UTMALDG.3D [UR16], [UR34], desc[UR30] ;  /* 0x00001e10220075b4 */ /* 0x0001e40008011000 */
[----:B0-----:R-:W-:Y:S05]  /*7650*/  @P4 BRA `(.L_x_162) ;  /* 0xfffffffc00144947 */ /* 0x001fea000383ffff */
.L_x_158:
[----:B------:R-:W-:Y:S05]  /*7660*/  BSYNC B1 ;  /* 0x0000000000017941 */ /* 0x000fea0003800000 */
.L_x_157:
[----:B------:R-:W-:Y:S01]  /*7670*/  LOP3.LUT P5, RZ, R14, 0xff, RZ, 0xc0, !PT ;  /* 0x000000ff0eff7812 */ /* 0x000fe200078ac0ff */
[----:B------:R-:W-:Y:S01]  /*7680*/  VIADD R6, R15, UR6 ;  /* 0x000000060f067c36 */ /* 0x000fe20008000000 */
[----:B------:R-:W-:Y:S02]  /*7690*/  UISETP.GE.U32.AND UP0, UPT, UR6, 0x15, UPT ;  /* 0x000000150600788c */ /* 0x000fe4000bf06070 */
[----:B------:R-:W-:Y:S01]  /*76a0*/  IMAD.U32 R14, RZ, RZ, UR6 ;  /* 0x00000006ff0e7e24 */ /* 0x000fe2000f8e00ff */
[----:B------:R-:W-:Y:S01]  /*76b0*/  ULDC.64 UR8, c[0x0][0x750] ;  /* 0x0001d40000087ab9 */ /* 0x000fe20000000a00 */
[C---:B------:R-:W-:Y:S01]  /*76c0*/  IMAD.WIDE.U32 R4, R6.reuse, -0x79e79e79, RZ ;  /* 0x8618618706047825 */ /* 0x040fe200078e00ff */
[C---:B------:R-:W-:Y:S01]  /*76d0*/  ISETP.GT.U32.AND P1, PT, R6.reuse, 0x14, PT ;  /* 0x000000140600780c */ /* 0x040fe20003f24070 */
[----:B------:R-:W-:Y:S01]  /*76e0*/  BSSY B1, `(.L_x_163) ;  /* 0x000006b000017945 */ /* 0x000fe20003800000 */
[----:B------:R-:W-:Y:S01]  /*76f0*/  PLOP3.LUT P4, PT, PT, PT, UP0, 0x80, 0x0 ;  /* 0x000000000000781c */ /* 0x000fe20003f8f008 */
[----:B------:R-:W-:Y:S01]  /*7700*/  IMAD.IADD R4, R6, 0x1, -R5 ;  /* 0x0000000106047824 */ /* 0x000fe200078e0a05 */
[----:B------:R-:W-:-:S02]  /*7710*/  ISETP.LT.U32.AND P1, PT, R14, 0x15, P1 ;  /* 0x000000150e00780c */ /* 0x000fc40000f21070 */
[----:B------:R-:W-:Y:S01]  /*7720*/  PRMT R14, RZ, 0x7610, R14 ;  /* 0x00007610ff0e7816 */ /* 0x000fe2000000000e */
[----:B------:R-:W0:Y:S01]  /*7730*/  @P5 S2R R11, SR_CgaCtaId ;  /* 0x00000000000b5919 */ /* 0x000e220000008800 */
[----:B------:R-:W-:Y:S02]  /*7740*/  @P5 MOV R10, 0x400 ;  /* 0x00000400000a5802 */ /* 0x000fe40000000f00 */
[----:B------:R-:W-:Y:S01]  /*7750*/  LEA.HI R4, R4, R5, RZ, 0x1f ;  /* 0x0000000504047211 */ /* 0x000fe200078ff8ff */
[----:B------:R-:W-:-:S03]  /*7760*/  IMAD.MOV.U32 R5, RZ, RZ, -0x1 ;  /* 0xffffffffff057424 */ /* 0x000fc600078e00ff */
[----:B------:R-:W-:Y:S01]  /*7770*/  SHF.R.U32.HI R15, RZ, 0x4, R4 ;  /* 0x00000004ff0f7819 */ /* 0x000fe20000011604 */
[----:B------:R-:W-:Y:S01]  /*7780*/  IMAD.MOV.U32 R4, RZ, RZ, -0x1 ;  /* 0xffffffffff047424 */ /* 0x000fe200078e00ff */
[----:B0-----:R-:W-:Y:S02]  /*7790*/  @P5 LEA R10, R11, R10, 0x18 ;  /* 0x0000000a0b0a5211 */ /* 0x001fe400078ec0ff */
[----:B------:R-:W-:Y:S02]  /*77a0*/  SEL R11, RZ, 0x1, !P1 ;  /* 0x00000001ff0b7807 */ /* 0x000fe40004800000 */
[----:B------:R-:W-:Y:S01]  /*77b0*/  IADD3 R2, P1, R2, R8, RZ ;  /* 0x0000000802027210 */ /* 0x000fe20007f3e0ff */
[----:B------:R0:W-:Y:S01]  /*77c0*/  @P5 SYNCS.ARRIVE.TRANS64.A1T0 RZ, [R10+URZ+0x188], RZ ;  /* 0x000188ff0aff59a7 */ /* 0x0001e2000810003f */
[----:B------:R-:W-:-:S03]  /*77d0*/  LOP3.LUT R12, R12, R11, RZ, 0x3c, !PT ;  /* 0x0000000b0c0c7212 */ /* 0x000fc600078e3cff */
[----:B------:R-:W-:Y:S01]  /*77e0*/  IMAD.X R3, R3, 0x1, R0, P1 ;  /* 0x0000000103037824 */ /* 0x000fe200008e0600 */
[----:B------:R-:W-:Y:S02]  /*77f0*/  ISETP.GE.U32.AND P1, PT, R2, UR8, PT ;  /* 0x0000000802007c0c */ /* 0x000fe4000bf26070 */
[----:B------:R-:W-:Y:S01]  /*7800*/  @P4 LOP3.LUT R12, R12, 0x1, R15, 0x78, !PT ;  /* 0x000000010c0c4812 */ /* 0x000fe200078e780f */
[----:B------:R-:W-:Y:S01]  /*7810*/  IMAD R15, R15, -0x15, R6 ;  /* 0xffffffeb0f0f7824 */ /* 0x000fe200078e0206 */
[----:B------:R-:W-:Y:S01]  /*7820*/  ISETP.GE.U32.AND.EX P1, PT, R3, UR9, PT, P1 ;  /* 0x0000000903007c0c */ /* 0x000fe2000bf26110 */
[----:B------:R-:W-:Y:S01]  /*7830*/  IMAD.MOV.U32 R6, RZ, RZ, -0x1 ;  /* 0xffffffffff067424 */ /* 0x000fe200078e00ff */
[----:B0-----:R-:W-:-:S11]  /*7840*/  PRMT R10, RZ, 0x7610, R10 ;  /* 0x00007610ff0a7816 */ /* 0x001fd6000000000a */
[----:B------:R-:W-:Y:S05]  /*7850*/  @P1 BRA `(.L_x_164) ;  /* 0x00000004004c1947 */ /* 0x000fea0003800000 */
[----:B------:R-:W0:Y:S01]  /*7860*/  S2R R17, SR_CTAID.X ;  /* 0x0000000000117919 */ /* 0x000e220000002500 */
[----:B------:R-:W-:Y:S01]  /*7870*/  ULDC.64 UR8, c[0x0][0x728] ;  /* 0x0001ca0000087ab9 */ /* 0x000fe20000000a00 */
[----:B------:R-:W1:Y:S01]  /*7880*/  LDC R18, c[0x0][0x144] ;  /* 0x00005100ff127b82 */ /* 0x000e620000000800 */
[----:B------:R-:W-:Y:S01]  /*7890*/  ISETP.NE.U32.AND P1, PT, RZ, UR8, PT ;  /* 0x00000008ff007c0c */ /* 0x000fe2000bf25070 */
[----:B------:R-:W2:Y:S01]  /*78a0*/  S2R R6, SR_CTAID.Y ;  /* 0x0000000000067919 */ /* 0x000ea20000002600 */
[----:B------:R-:W-:Y:S01]  /*78b0*/  ULDC UR10, c[0x0][0x150] ;  /* 0x00005400000a7ab9 */ /* 0x000fe20000000800 */
[----:B------:R-:W-:Y:S01]  /*78c0*/  ULDC UR11, c[0x0][0x730] ;  /* 0x0001cc00000b7ab9 */ /* 0x000fe20000000800 */
[----:B------:R-:W-:Y:S01]  /*78d0*/  ISETP.NE.AND.EX P1, PT, RZ, UR9, PT, P1 ;  /* 0x00000009ff007c0c */ /* 0x000fe2000bf25310 */
[----:B------:R-:W-:Y:S01]  /*78e0*/  IMAD.MOV.U32 R4, RZ, RZ, R2 ;  /* 0x000000ffff047224 */ /* 0x000fe200078e0002 */
[----:B0-----:R-:W-:-:S05]  /*78f0*/  I2FP.F32.U32 R5, R17 ;  /* 0x0000001100057245 */ /* 0x001fca0000201000 */
[----:B------:R-:W-:Y:S01]  /*7900*/  FMUL R20, R5, UR10 ;  /* 0x0000000a05147c20 */ /* 0x000fe20008400000 */
[----:B------:R-:W-:-:S05]  /*7910*/  IMAD.MOV.U32 R5, RZ, RZ, R3 ;  /* 0x000000ffff057224 */ /* 0x000fca00078e0003 */
[----:B--2---:R-:W-:Y:S05]  /*7920*/  @!P1 BRA `(.L_x_165) ;  /* 0x0000000000289947 */ /* 0x004fea0003800000 */
[----:B------:R-:W-:Y:S02]  /*7930*/  ULDC UR10, c[0x0][0x734] ;  /* 0x0001cd00000a7ab9 */ /* 0x000fe40000000800 */
[----:B------:R-:W-:-:S05]  /*7940*/  IADD3 R5, P1, R2, UR10, RZ ;  /* 0x0000000a02057c10 */ /* 0x000fca000ff3e0ff */
[----:B------:R-:W-:-:S04]  /*7950*/  IMAD.X R19, RZ, RZ, R3, P1 ;  /* 0x000000ffff137224 */ /* 0x000fc800008e0603 */
[----:B------:R-:W-:-:S04]  /*7960*/  IMAD.WIDE.U32 R10, R19, UR8, RZ ;  /* 0x00000008130a7c25 */ /* 0x000fc8000f8e00ff */
[----:B------:R-:W-:-:S04]  /*7970*/  IMAD.WIDE.U32 R10, P1, R5, UR9, R10 ;  /* 0x00000009050a7c25 */ /* 0x000fc8000f82000a */
[----:B------:R-:W-:-:S04]  /*7980*/  IMAD.WIDE.U32 R4, R5, UR8, RZ ;  /* 0x0000000805047c25 */ /* 0x000fc8000f8e00ff */
[----:B------:R-:W-:Y:S01]  /*7990*/  IMAD.MOV.U32 R4, RZ, RZ, R11 ;  /* 0x000000ffff047224 */ /* 0x000fe200078e000b */
[----:B------:R-:W-:Y:S01]  /*79a0*/  IADD3 RZ, P4, R5, R10, RZ ;  /* 0x0000000a05ff7210 */ /* 0x000fe20007f9e0ff */
[----:B------:R-:W-:-:S04]  /*79b0*/  IMAD.X R5, RZ, RZ, RZ, P1 ;  /* 0x000000ffff057224 */ /* 0x000fc800008e06ff */
[----:B------:R-:W-:-:S08]  /*79c0*/  IMAD.WIDE.U32.X R4, R19, UR9, R4, P4 ;  /* 0x0000000913047c25 */ /* 0x000fd0000a0e0404 */
.L_x_165:
[--C-:B------:R-:W-:Y:S01]  /*79d0*/  SHF.R.U64 R16, R4, UR11, R5.reuse ;  /* 0x0000000b04107c19 */ /* 0x100fe20008001205 */
[----:B------:R-:W0:Y:S01]  /*79e0*/  F2I.U32.TRUNC.NTZ R20, R20 ;  /* 0x0000001400147305 */ /* 0x000e22000020f000 */
[----:B------:R-:W-:Y:S01]  /*79f0*/  SHF.R.U32.HI R4, RZ, UR11, R5 ;  /* 0x0000000bff047c19 */ /* 0x000fe20008011605 */
[----:B------:R-:W-:Y:S01]  /*7a00*/  ULDC.64 UR8, c[0x0][0x720] ;  /* 0x0001c80000087ab9 */ /* 0x000fe20000000a00 */
[----:B------:R-:W-:Y:S01]  /*7a10*/  IADD3 R11, P1, RZ, -R16, RZ ;  /* 0x80000010ff0b7210 */ /* 0x000fe20007f3e0ff */
[----:B------:R-:W-:Y:S01]  /*7a20*/  ULDC.64 UR10, c[0x0][0x740] ;  /* 0x0001d000000a7ab9 */ /* 0x000fe20000000a00 */
[----:B------:R-:W2:Y:S03]  /*7a30*/  LDC R21, c[0x0][0x148] ;  /* 0x00005200ff157b82 */ /* 0x000ea60000000800 */
[----:B------:R-:W-:Y:S01]  /*7a40*/  IMAD.X R4, RZ, RZ, ~R4, P1 ;  /* 0x000000ffff047224 */ /* 0x000fe200008e0e04 */
[----:B------:R-:W-:-:S03]  /*7a50*/  ISETP.NE.U32.AND P1, PT, RZ, UR10, PT ;  /* 0x0000000aff007c0c */ /* 0x000fc6000bf25070 */
[----:B------:R-:W-:Y:S01]  /*7a60*/  IMAD R10, R4, UR8, RZ ;  /* 0x00000008040a7c24 */ /* 0x000fe2000f8e02ff */
[----:B------:R-:W-:Y:S01]  /*7a70*/  ISETP.NE.AND.EX P1, PT, RZ, UR11, PT, P1 ;  /* 0x0000000bff007c0c */ /* 0x000fe2000bf25310 */
[----:B------:R-:W-:Y:S01]  /*7a80*/  IMAD.WIDE.U32 R4, R11, UR8, R2 ;  /* 0x000000080b047c25 */ /* 0x000fe2000f8e0002 */
[----:B------:R-:W-:-:S03]  /*7a90*/  ULDC UR8, c[0x0][0x718] ;  /* 0x0001c60000087ab9 */ /* 0x000fc60000000800 */
[----:B------:R-:W-:Y:S01]  /*7aa0*/  IMAD R11, R11, UR9, R10 ;  /* 0x000000090b0b7c24 */ /* 0x000fe2000f8e020a */
[----:B------:R-:W-:Y:S01]  /*7ab0*/  ULDC UR9, c[0x0][0x154] ;  /* 0x0000550000097ab9 */ /* 0x000fe20000000800 */
[----:B0-----:R-:W-:Y:S02]  /*7ac0*/  IMAD.MOV R10, RZ, RZ, -R20 ;  /* 0x000000ffff0a7224 */ /* 0x001fe400078e0a14 */
[----:B------:R-:W-:Y:S02]  /*7ad0*/  IMAD.IADD R5, R5, 0x1, R11 ;  /* 0x0000000105057824 */ /* 0x000fe400078e020b */
[----:B-1----:R-:W-:Y:S01]  /*7ae0*/  IMAD R17, R18, R10, R17 ;  /* 0x0000000a12117224 */ /* 0x002fe200078e0211 */
[----:B------:R-:W-:Y:S02]  /*7af0*/  I2FP.F32.U32 R10, R6 ;  /* 0x00000006000a7245 */ /* 0x000fe40000201000 */
[--C-:B------:R-:W-:Y:S02]  /*7b00*/  SHF.R.U64 R18, R4, UR8, R5.reuse ;  /* 0x0000000804127c19 */ /* 0x100fe40008001205 */
[----:B------:R-:W-:Y:S01]  /*7b10*/  SHF.R.U32.HI R5, RZ, UR8, R5 ;  /* 0x00000008ff057c19 */ /* 0x000fe20008011605 */
[----:B------:R-:W-:Y:S01]  /*7b20*/  FMUL R10, R10, UR9 ;  /* 0x000000090a0a7c20 */ /* 0x000fe20008400000 */
[----:B------:R-:W-:-:S02]  /*7b30*/  ULDC UR8, c[0x0][0x708] ;  /* 0x0001c20000087ab9 */ /* 0x000fc40000000800 */
[--C-:B------:R-:W-:Y:S01]  /*7b40*/  SHF.R.U64 R20, R18, UR8, R5.reuse ;  /* 0x0000000812147c19 */ /* 0x100fe20008001205 */
[----:B------:R0:W1:Y:S01]  /*7b50*/  F2I.U32.TRUNC.NTZ R22, R10 ;  /* 0x0000000a00167305 */ /* 0x000062000020f000 */
[----:B------:R-:W-:Y:S01]  /*7b60*/  SHF.R.U32.HI R5, RZ, UR8, R5 ;  /* 0x00000008ff057c19 */ /* 0x000fe20008011605 */
[----:B------:R-:W-:-:S03]  /*7b70*/  ULDC UR8, c[0x0][0x758] ;  /* 0x0001d60000087ab9 */ /* 0x000fc60000000800 */
[--C-:B------:R-:W-:Y:S02]  /*7b80*/  SHF.R.U64 R19, R20, UR8, R5.reuse ;  /* 0x0000000814137c19 */ /* 0x100fe40008001205 */
[----:B------:R-:W-:-:S03]  /*7b90*/  SHF.R.U32.HI R23, RZ, UR8, R5 ;  /* 0x00000008ff177c19 */ /* 0x000fc60008011605 */
[----:B------:R-:W-:Y:S02]  /*7ba0*/  IMAD.MOV.U32 R4, RZ, RZ, R19 ;  /* 0x000000ffff047224 */ /* 0x000fe400078e0013 */
[----:B------:R-:W-:Y:S01]  /*7bb0*/  IMAD.MOV.U32 R5, RZ, RZ, R23 ;  /* 0x000000ffff057224 */ /* 0x000fe200078e0017 */
[----:B0-----:R-:W-:Y:S06]  /*7bc0*/  @!P1 BRA `(.L_x_166) ;  /* 0x0000000000289947 */ /* 0x001fec0003800000 */
        /* <DEDUP_REMOVED lines=10> */
.L_x_166:
[----:B------:R-:W-:Y:S01]  /*7c70*/  ULDC UR8, c[0x0][0x748] ;  /* 0x0001d20000087ab9 */ /* 0x000fe20000000800 */
[----:B-1----:R-:W-:Y:S01]  /*7c80*/  IMAD.MOV R22, RZ, RZ, -R22 ;  /* 0x000000ffff167224 */ /* 0x002fe200078e0a16 */
[----:B------:R-:W-:Y:S01]  /*7c90*/  SHF.R.U64 R5, R4, UR8, R5 ;  /* 0x0000000804057c19 */ /* 0x000fe20008001205 */
[----:B------:R-:W-:Y:S01]  /*7ca0*/  ULDC UR8, c[0x0][0x738] ;  /* 0x0001ce0000087ab9 */ /* 0x000fe20000000800 */
[----:B------:R-:W-:Y:S01]  /*7cb0*/  LOP3.LUT R4, R20, UR7, RZ, 0xc0, !PT ;  /* 0x0000000714047c12 */ /* 0x000fe2000f8ec0ff */
[----:B--2---:R-:W-:Y:S01]  /*7cc0*/  @P3 IMAD R17, R21, R22, R6 ;  /* 0x0000001615113224 */ /* 0x004fe200078e0206 */
[----:B------:R-:W-:Y:S01]  /*7cd0*/  LOP3.LUT R18, R18, UR4, RZ, 0xc0, !PT ;  /* 0x0000000412127c12 */ /* 0x000fe2000f8ec0ff */
[----:B------:R-:W-:Y:S01]  /*7ce0*/  IMAD.MOV R6, RZ, RZ, -R5 ;  /* 0x000000ffff067224 */ /* 0x000fe200078e0a05 */
[----:B------:R-:W-:Y:S01]  /*7cf0*/  ULDC UR9, c[0x0][0x710] ;  /* 0x0001c40000097ab9 */ /* 0x000fe20000000800 */
[----:B------:R-:W-:Y:S02]  /*7d00*/  IMAD R4, R5, UR5, R4 ;  /* 0x0000000505047c24 */ /* 0x000fe4000f8e0204 */
[----:B------:R-:W-:Y:S01]  /*7d10*/  IMAD R19, R6, UR8, R19 ;  /* 0x0000000806137c24 */ /* 0x000fe2000f8e0213 */
[----:B------:R-:W-:Y:S01]  /*7d20*/  ULDC UR8, c[0x0][0x700] ;  /* 0x0001c00000087ab9 */ /* 0x000fe20000000800 */
[----:B------:R-:W-:-:S02]  /*7d30*/  IMAD R17, R4, UR9, R17 ;  /* 0x0000000904117c24 */ /* 0x000fc4000f8e0211 */
[----:B------:R-:W-:Y:S02]  /*7d40*/  IMAD R6, R19, UR8, R18 ;  /* 0x0000000813067c24 */ /* 0x000fe4000f8e0212 */
[----:B------:R-:W-:Y:S02]  /*7d50*/  IMAD.MOV.U32 R10, RZ, RZ, 0x1 ;  /* 0x00000001ff0a7424 */ /* 0x000fe400078e00ff */
[----:B------:R-:W-:Y:S01]  /*7d60*/  IMAD.MOV.U32 R4, RZ, RZ, R16 ;  /* 0x000000ffff047224 */ /* 0x000fe200078e0010 */
[----:B------:R-:W-:Y:S02]  /*7d70*/  SEL R5, R6, R17, !P3 ;  /* 0x0000001106057207 */ /* 0x000fe40005800000 */
[----:B------:R-:W-:-:S07]  /*7d80*/  SEL R6, R17, R6, !P3 ;  /* 0x0000000611067207 */ /* 0x000fce0005800000 */
.L_x_164:
[----:B------:R-:W-:Y:S05]  /*7d90*/  BSYNC B1 ;  /* 0x0000000000017941 */ /* 0x000fea0003800000 */
.L_x_163:
[----:B------:R-:W-:-:S13]  /*7da0*/  LOP3.LUT P1, RZ, R10, 0xff, RZ, 0xc0, !PT ;  /* 0x000000ff0aff7812 */ /* 0x000fda000782c0ff */
[----:B------:R-:W-:Y:S05]  /*7db0*/  @P1 BRA `(.L_x_167) ;  /* 0xfffffff400041947 */ /* 0x000fea000383ffff */
[----:B------:R-:W-:Y:S05]  /*7dc0*/  BSYNC B0 ;  /* 0x0000000000007941 */ /* 0x000fea0003800000 */
.L_x_155:
[----:B------:R-:W-:-:S03]  /*7dd0*/  UMOV UR8, 0xffffffff ;  /* 0xffffffff00087882 */ /* 0x000fc60000000000 */
[----:B------:R-:W-:Y:S05]  /*7de0*/  BRA.DIV UR8, `(.L_x_168) ;  /* 0x0000000e08987947 */ /* 0x000fea000b800000 */
[----:B------:R-:W-:-:S13]  /*7df0*/  ELECT P0, URZ, PT ;  /* 0x00000000003f782f */ /* 0x000fda0003800000 */
.L_x_201:
[----:B------:R-:W-:Y:S04]  /*7e00*/  BSSY B0, `(.L_x_169) ;  /* 0x00000c4000007945 */ /* 0x000fe80003800000 */
[----:B------:R-:W-:Y:S05]  /*7e10*/  @!P0 BRA `(.L_x_170) ;  /* 0x0000000c00088947 */ /* 0x000fea0003800000 */
[----:B------:R-:W-:-:S04]  /*7e20*/  LOP3.LUT R7, R7, 0x2, RZ, 0xfc, !PT ;  /* 0x0000000207077812 */ /* 0x000fc800078efcff */
[----:B------:R-:W-:-:S13]  /*7e30*/  ISETP.NE.AND P0, PT, R7, 0x3, PT ;  /* 0x000000030700780c */ /* 0x000fda0003f05270 */
[----:B------:R-:W-:Y:S05]  /*7e40*/  @!P0 BRA `(.L_x_171) ;  /* 0x0000000000048947 */ /* 0x000fea0003800000 */
[----:B------:R-:W-:Y:S01]  /*7e50*/  BPT.TRAP 0x1 ;  /* 0x000000040000795c */ /* 0x000fe20000300000 */
.L_x_171:
[----:B------:R-:W0:Y:S01]  /*7e60*/  S2R R3, SR_CgaCtaId ;  /* 0x0000000000037919 */ /* 0x000e220000008800 */
[----:B------:R-:W-:Y:S02]  /*7e70*/  MOV R0, 0x400 ;  /* 0x0000040000007802 */ /* 0x000fe40000000f00 */
[----:B------:R-:W-:Y:S02]  /*7e80*/  SHF.L.U32 R2, R12, 0x1f, RZ ;  /* 0x0000001f0c027819 */ /* 0x000fe400000006ff */
[----:B0-----:R-:W-:-:S05]  /*7e90*/  LEA R0, R3, R0, 0x18 ;  /* 0x0000000003007211 */ /* 0x001fca00078ec0ff */
[----:B------:R-:W-:-:S04]  /*7ea0*/  VIADD R0, R0, 0xa8 ;  /* 0x000000a800007836 */ /* 0x000fc80000000000 */
[C---:B------:R-:W-:Y:S02]  /*7eb0*/  IMAD R5, R15.reuse, 0x8, R0 ;  /* 0x000000080f057824 */ /* 0x040fe400078e0200 */
[----:B------:R-:W-:Y:S02]  /*7ec0*/  VIADD R15, R15, 0x1 ;  /* 0x000000010f0f7836 */ /* 0x000fe40000000000 */
[----:B------:R-:W0:Y:S03]  /*7ed0*/  SYNCS.PHASECHK.TRANS64.TRYWAIT P0, [R5+URZ], R2 ;  /* 0x00000002050075a7 */ /* 0x000e26000800017f */
[----:B------:R-:W-:-:S04]  /*7ee0*/  ISETP.NE.AND P1, PT, R15, 0x15, PT ;  /* 0x000000150f00780c */ /* 0x000fc80003f25270 */
[----:B------:R-:W-:Y:S02]  /*7ef0*/  SEL R3, RZ, 0x1, P1 ;  /* 0x00000001ff037807 */ /* 0x000fe40000800000 */
[----:B------:R-:W-:Y:S02]  /*7f00*/  SEL R15, R15, RZ, P1 ;  /* 0x000000ff0f0f7207 */ /* 0x000fe40000800000 */
[----:B------:R-:W-:-:S03]  /*7f10*/  LOP3.LUT R12, R12, R3, RZ, 0x3c, !PT ;  /* 0x000000030c0c7212 */ /* 0x000fc600078e3cff */
[----:B------:R-:W-:Y:S01]  /*7f20*/  IMAD R7, R15, 0x8, R0 ;  /* 0x000000080f077824 */ /* 0x000fe200078e0200 */
[----:B------:R-:W-:Y:S01]  /*7f30*/  SHF.L.U32 R4, R12, 0x1f, RZ ;  /* 0x0000001f0c047819 */ /* 0x000fe200000006ff */
[----:B0-----:R-:W-:Y:S06]  /*7f40*/  @!P0 BRA `(.L_x_172) ;  /* 0x0000000c00648947 */ /* 0x001fec0003800000 */
.L_x_202:
[----:B------:R-:W1:Y:S01]  /*7f50*/  SYNCS.PHASECHK.TRANS64.TRYWAIT P0, [R7+URZ], R4 ;  /* 0x00000004070075a7 */ /* 0x000e62000800017f */
[----:B0-----:R-:W-:-:S05]  /*7f60*/  VIADD R2, R15, 0x1 ;  /* 0x000000010f027836 */ /* 0x001fca0000000000 */
[----:B------:R-:W-:-:S04]  /*7f70*/  ISETP.NE.AND P1, PT, R2, 0x15, PT ;  /* 0x000000150200780c */ /* 0x000fc80003f25270 */
[----:B------:R-:W-:Y:S02]  /*7f80*/  SEL R3, RZ, 0x1, P1 ;  /* 0x00000001ff037807 */ /* 0x000fe40000800000 */
[----:B------:R-:W-:Y:S02]  /*7f90*/  SEL R9, R2, RZ, P1 ;  /* 0x000000ff02097207 */ /* 0x000fe40000800000 */
[----:B------:R-:W-:-:S03]  /*7fa0*/  LOP3.LUT R12, R12, R3, RZ, 0x3c, !PT ;  /* 0x000000030c0c7212 */ /* 0x000fc600078e3cff */
[----:B------:R-:W-:Y:S01]  /*7fb0*/  IMAD R6, R9, 0x8, R0 ;  /* 0x0000000809067824 */ /* 0x000fe200078e0200 */
[----:B------:R-:W-:Y:S01]  /*7fc0*/  SHF.L.U32 R5, R12, 0x1f, RZ ;  /* 0x0000001f0c057819 */ /* 0x000fe200000006ff */
[----:B-1----:R-:W-:Y:S06]  /*7fd0*/  @!P0 BRA `(.L_x_173) ;  /* 0x0000000c00548947 */ /* 0x002fec0003800000 */
.L_x_203:
[----:B------:R-:W1:Y:S01]  /*7fe0*/  SYNCS.PHASECHK.TRANS64.TRYWAIT P0, [R6+URZ], R5 ;  /* 0x00000005060075a7 */ /* 0x000e62000800017f */
[----:B------:R-:W-:-:S05]  /*7ff0*/  VIADD R2, R9, 0x1 ;  /* 0x0000000109027836 */ /* 0x000fca0000000000 */
[----:B------:R-:W-:-:S04]  /*8000*/  ISETP.NE.AND P1, PT, R2, 0x15, PT ;  /* 0x000000150200780c */ /* 0x000fc80003f25270 */
[----:B------:R-:W-:Y:S02]  /*8010*/  SEL R3, RZ, 0x1, P1 ;  /* 0x00000001ff037807 */ /* 0x000fe40000800000 */
[----:B0-----:R-:W-:Y:S02]  /*8020*/  SEL R7, R2, RZ, P1 ;  /* 0x000000ff02077207 */ /* 0x001fe40000800000 */
[----:B------:R-:W-:-:S03]  /*8030*/  LOP3.LUT R12, R12, R3, RZ, 0x3c, !PT ;  /* 0x000000030c0c7212 */ /* 0x000fc600078e3cff */
[----:B------:R-:W-:Y:S01]  /*8040*/  IMAD R9, R7, 0x8, R0 ;  /* 0x0000000807097824 */ /* 0x000fe200078e0200 */
[----:B------:R-:W-:Y:S01]  /*8050*/  SHF.L.U32 R4, R12, 0x1f, RZ ;  /* 0x0000001f0c047819 */ /* 0x000fe200000006ff */
[----:B-1----:R-:W-:Y:S06]  /*8060*/  @!P0 BRA `(.L_x_174) ;  /* 0x0000000c00448947 */ /* 0x002fec0003800000 */
.L_x_204:
[----:B------:R-:W1:Y:S01]  /*8070*/  SYNCS.PHASECHK.TRANS64.TRYWAIT P0, [R9+URZ], R4 ;  /* 0x00000004090075a7 */ /* 0x000e62000800017f */
[----:B------:R-:W-:-:S05]  /*8080*/  VIADD R2, R7, 0x1 ;  /* 0x0000000107027836 */ /* 0x000fca0000000000 */
[----:B------:R-:W-:-:S04]  /*8090*/  ISETP.NE.AND P1, PT, R2, 0x15, PT ;  /* 0x000000150200780c */ /* 0x000fc80003f25270 */
[----:B------:R-:W-:Y:S02]  /*80a0*/  SEL R3, RZ, 0x1, P1 ;  /* 0x00000001ff037807 */ /* 0x000fe40000800000 */
[----:B------:R-:W-:Y:S02]  /*80b0*/  SEL R7, R2, RZ, P1 ;  /* 0x000000ff02077207 */ /* 0x000fe40000800000 */
[----:B------:R-:W-:-:S03]  /*80c0*/  LOP3.LUT R12, R12, R3, RZ, 0x3c, !PT ;  /* 0x000000030c0c7212 */ /* 0x000fc600078e3cff */
[----:B0-----:R-:W-:Y:S01]  /*80d0*/  IMAD R6, R7, 0x8, R0 ;  /* 0x0000000807067824 */ /* 0x001fe200078e0200 */
[----:B------:R-:W-:Y:S01]  /*80e0*/  SHF.L.U32 R5, R12, 0x1f, RZ ;  /* 0x0000001f0c057819 */ /* 0x000fe200000006ff */
[----:B-1----:R-:W-:Y:S06]  /*80f0*/  @!P0 BRA `(.L_x_175) ;  /* 0x0000000c00348947 */ /* 0x002fec0003800000 */
.L_x_205:
        /* <DEDUP_REMOVED lines=9> */
.L_x_206:
        /* <DEDUP_REMOVED lines=9> */
.L_x_207:
        /* <DEDUP_REMOVED lines=9> */
.L_x_208:
        /* <DEDUP_REMOVED lines=9> */
.L_x_209:
        /* <DEDUP_REMOVED lines=9> */
.L_x_210:
        /* <DEDUP_REMOVED lines=9> */
.L_x_211:
        /* <DEDUP_REMOVED lines=9> */
.L_x_212:
        /* <DEDUP_REMOVED lines=9> */
.L_x_213:
        /* <DEDUP_REMOVED lines=9> */
.L_x_214:
        /* <DEDUP_REMOVED lines=9> */
.L_x_215:
        /* <DEDUP_REMOVED lines=9> */
.L_x_216:
        /* <DEDUP_REMOVED lines=9> */
.L_x_217:
        /* <DEDUP_REMOVED lines=9> */
.L_x_218:
[----:B------:R-:W1:Y:S01]  /*8850*/  SYNCS.PHASECHK.TRANS64.TRYWAIT P0, [R9+URZ], R4 ;  /* 0x00000004090075a7 */ /* 0x000e62000800017f */
[----:B------:R-:W-:-:S05]  /*8860*/  VIADD R2, R7, 0x1 ;  /* 0x0000000107027836 */ /* 0x000fca0000000000 */
[----:B------:R-:W-:-:S04]  /*8870*/  ISETP.NE.AND P1, PT, R2, 0x15, PT ;  /* 0x000000150200780c */ /* 0x000fc80003f25270 */
[----:B------:R-:W-:Y:S02]  /*8880*/  SEL R3, RZ, 0x1, P1 ;  /* 0x00000001ff037807 */ /* 0x000fe40000800000 */
[----:B------:R-:W-:Y:S02]  /*8890*/  SEL R7, R2, RZ, P1 ;  /* 0x000000ff02077207 */ /* 0x000fe40000800000 */
[----:B------:R-:W-:-:S03]  /*88a0*/  LOP3.LUT R12, R12, R3, RZ, 0x3c, !PT ;  /* 0x000000030c0c7212 */ /* 0x000fc600078e3cff */
[----:B------:R-:W-:Y:S01]  /*88b0*/  IMAD R8, R7, 0x8, R0 ;  /* 0x0000000807087824 */ /* 0x000fe200078e0200 */
[----:B0-----:R-:W-:Y:S01]  /*88c0*/  SHF.L.U32 R5, R12, 0x1f, RZ ;  /* 0x0000001f0c057819 */ /* 0x001fe200000006ff */
[----:B-1----:R-:W-:Y:S06]  /*88d0*/  @!P0 BRA `(.L_x_189) ;  /* 0x0000000800548947 */ /* 0x002fec0003800000 */
.L_x_219:
[----:B------:R-:W1:Y:S01]  /*88e0*/  SYNCS.PHASECHK.TRANS64.TRYWAIT P0, [R8+URZ], R5 ;  /* 0x00000005080075a7 */ /* 0x000e62000800017f */
[----:B------:R-:W-:-:S05]  /*88f0*/  VIADD R2, R7, 0x1 ;  /* 0x0000000107027836 */ /* 0x000fca0000000000 */
[----:B------:R-:W-:-:S04]  /*8900*/  ISETP.NE.AND P1, PT, R2, 0x15, PT ;  /* 0x000000150200780c */ /* 0x000fc80003f25270 */
[----:B------:R-:W-:Y:S02]  /*8910*/  SEL R3, RZ, 0x1, P1 ;  /* 0x00000001ff037807 */ /* 0x000fe40000800000 */
[----:B------:R-:W-:Y:S02]  /*8920*/  SEL R7, R2, RZ, P1 ;  /* 0x000000ff02077207 */ /* 0x000fe40000800000 */
[----:B0-----:R-:W-:-:S03]  /*8930*/  LOP3.LUT R9, R12, R3, RZ, 0x3c, !PT ;  /* 0x000000030c097212 */ /* 0x001fc600078e3cff */
[----:B------:R-:W-:Y:S01]  /*8940*/  IMAD R11, R7, 0x8, R0 ;  /* 0x00000008070b7824 */ /* 0x000fe200078e0200 */
[----:B------:R-:W-:Y:S01]  /*8950*/  SHF.L.U32 R6, R9, 0x1f, RZ ;  /* 0x0000001f09067819 */ /* 0x000fe200000006ff */
[----:B-1----:R-:W-:Y:S06]  /*8960*/  @!P0 BRA `(.L_x_190) ;  /* 0x0000000800448947 */ /* 0x002fec0003800000 */
.L_x_220:
[----:B------:R-:W1:Y:S01]  /*8970*/  SYNCS.PHASECHK.TRANS64.TRYWAIT P0, [R11+URZ], R6 ;  /* 0x000000060b0075a7 */ /* 0x000e62000800017f */
[----:B------:R-:W-:-:S05]  /*8980*/  VIADD R2, R7, 0x1 ;  /* 0x0000000107027836 */ /* 0x000fca0000000000 */
[----:B------:R-:W-:-:S04]  /*8990*/  ISETP.NE.AND P1, PT, R2, 0x15, PT ;  /* 0x000000150200780c */ /* 0x000fc80003f25270 */
[----:B------:R-:W-:Y:S02]  /*89a0*/  SEL R4, RZ, 0x1, P1 ;  /* 0x00000001ff047807 */ /* 0x000fe40000800000 */
[----:B------:R-:W-:Y:S02]  /*89b0*/  SEL R3, R2, RZ, P1 ;  /* 0x000000ff02037207 */ /* 0x000fe40000800000 */
[----:B------:R-:W-:Y:S01]  /*89c0*/  LOP3.LUT R4, R9, R4, RZ, 0x3c, !PT ;  /* 0x0000000409047212 */ /* 0x000fe200078e3cff */
[----:B-1----:R-:W-:Y:S06]  /*89d0*/  @!P0 BRA `(.L_x_191) ;  /* 0x00000008003c8947 */ /* 0x002fec0003800000 */
.L_x_221:
[----:B------:R-:W-:Y:S01]  /*89e0*/  IMAD R3, R3, 0x8, R0 ;  /* 0x0000000803037824 */ /* 0x000fe200078e0200 */
[----:B------:R-:W-:-:S07]  /*89f0*/  SHF.L.U32 R0, R4, 0x1f, RZ ;  /* 0x0000001f04007819 */ /* 0x000fce00000006ff */
.L_x_192:
[----:B--2---:R2:W3:Y:S02]  /*8a00*/  SYNCS.PHASECHK.TRANS64.TRYWAIT P0, [R3+URZ], R0 ;  /* 0x00000000030075a7 */ /* 0x0044e4000800017f */
[----:B---3--:R-:W-:Y:S05]  /*8a10*/  @!P0 NANOSLEEP.SYNCS 0x989680 ;  /* 0x009896800000895d */ /* 0x008fea0003900000 */
[----:B------:R-:W3:Y:S02]  /*8a20*/  @!P0 SYNCS.PHASECHK.TRANS64 P0, [R3+URZ], R0 ;  /* 0x00000000030085a7 */ /* 0x000ee4000800007f */
[----:B---3--:R-:W-:Y:S05]  /*8a30*/  @!P0 BRA `(.L_x_192) ;  /* 0xfffffffc00f08947 */ /* 0x008fea000383ffff */
.L_x_170:
[----:B------:R-:W-:Y:S05]  /*8a40*/  BSYNC B0 ;  /* 0x0000000000007941 */ /* 0x000fea0003800000 */
.L_x_169:
[----:B------:R-:W-:Y:S05]  /*8a50*/  EXIT ;  /* 0x000000000000794d */ /* 0x000fea0003800000 */
.L_x_16:
[----:B0-----:R-:W-:-:S04]  /*8a60*/  IMAD.U32 R19, RZ, RZ, UR12 ;  /* 0x0000000cff137e24 */ /* 0x001fc8000f8e00ff */
[----:B------:R0:W1:Y:S03]  /*8a70*/  SYNCS.PHASECHK.TRANS64.TRYWAIT P0, [R19+URZ+-0x8], R18 ;  /* 0xfffff812130075a7 */ /* 0x000066000800017f */
[----:B-1----:R-:W-:Y:S05]  /*8a80*/  @!P0 NANOSLEEP.SYNCS 0x989680 ;  /* 0x009896800000895d */ /* 0x002fea0003900000 */
[----:B------:R-:W1:Y:S02]  /*8a90*/  @!P0 SYNCS.PHASECHK.TRANS64 P0, [R19+URZ+-0x8], R18 ;  /* 0xfffff812130085a7 */ /* 0x000e64000800007f */
[----:B-1----:R-:W-:Y:S05]  /*8aa0*/  @!P0 BRA `(.L_x_16) ;  /* 0xfffffffc00ec8947 */ /* 0x002fea000383ffff */
[----:B------:R-:W-:Y:S05]  /*8ab0*/  BRA `(.L_x_193) ;  /* 0xffffff8c004c7947 */ /* 0x000fea000383ffff */
.L_x_21:
[----:B-1----:R-:W-:-:S04]  /*8ac0*/  IMAD.U32 R20, RZ, RZ, UR8 ;  /* 0x00000008ff147e24 */ /* 0x002fc8000f8e00ff */
[----:B------:R1:W2:Y:S03]  /*8ad0*/  SYNCS.PHASECHK.TRANS64.TRYWAIT P0, [R20+URZ], R19 ;  /* 0x00000013140075a7 */ /* 0x0002a6000800017f */
[----:B--2---:R-:W-:Y:S05]  /*8ae0*/  @!P0 NANOSLEEP.SYNCS 0x989680 ;  /* 0x009896800000895d */ /* 0x004fea0003900000 */
[----:B------:R-:W2:Y:S02]  /*8af0*/  @!P0 SYNCS.PHASECHK.TRANS64 P0, [R20+URZ], R19 ;  /* 0x00000013140085a7 */ /* 0x000ea4000800007f */
[----:B--2---:R-:W-:Y:S05]  /*8b00*/  @!P0 BRA `(.L_x_21) ;  /* 0xfffffffc00ec8947 */ /* 0x004fea000383ffff */
[----:B------:R-:W-:Y:S05]  /*8b10*/  BRA `(.L_x_20) ;  /* 0xffffff8c00f87947 */ /* 0x000fea000383ffff */
.L_x_25:
[----:B0-----:R-:W-:-:S04]  /*8b20*/  IMAD.U32 R19, RZ, RZ, UR12 ;  /* 0x0000000cff137e24 */ /* 0x001fc8000f8e00ff */
[----:B------:R0:W1:Y:S03]  /*8b30*/  SYNCS.PHASECHK.TRANS64.TRYWAIT P0, [R19+URZ+0x8], R18 ;  /* 0x00000812130075a7 */ /* 0x000066000800017f */
[----:B-1----:R-:W-:Y:S05]  /*8b40*/  @!P0 NANOSLEEP.SYNCS 0x989680 ;  /* 0x009896800000895d */ /* 0x002fea0003900000 */
[----:B------:R-:W1:Y:S02]  /*8b50*/  @!P0 SYNCS.PHASECHK.TRANS64 P0, [R19+URZ+0x8], R18 ;  /* 0x00000812130085a7 */ /* 0x000e64000800007f */
[----:B-1----:R-:W-:Y:S05]  /*8b60*/  @!P0 BRA `(.L_x_25) ;  /* 0xfffffffc00ec8947 */ /* 0x002fea000383ffff */
[----:B------:R-:W-:Y:S05]  /*8b70*/  BRA `(.L_x_194) ;  /* 0xffffff9000b47947 */ /* 0x000fea000383ffff */
.L_x_156:
[----:B------:R-:W-:Y:S01]  /*8b80*/  BSSY B1, `(.L_x_195) ;  /* 0x0000006000017945 */ /* 0x000fe20003800000 */
[----:B------:R-:W-:-:S07]  /*8b90*/  IMAD.MOV.U32 R10, RZ, RZ, -0x1 ;  /* 0xffffffffff0a7424 */ /* 0x000fce00078e00ff */
[----:B------:R-:W-:Y:S05]  /*8ba0*/  WARPSYNC.COLLECTIVE R10, `(.L_x_196) ;  /* 0x000000000a0c7348 */ /* 0x000fea0003c00000 */
[----:B------:R-:W-:Y:S02]  /*8bb0*/  ELECT P1, UR62, PT ;  /* 0x00000000003e782f */ /* 0x000fe40003820000 */
[----:B------:R-:W-:Y:S01]  /*8bc0*/  MOV R10, UR62 ;  /* 0x0000003e000a7c02 */ /* 0x000fe20008000f00 */
[----:B------:R-:W-:Y:S10]  /*8bd0*/  ENDCOLLECTIVE ;  /* 0x000000000000791b */ /* 0x000ff40003800000 */
.L_x_196:
[----:B------:R-:W-:Y:S05]  /*8be0*/  BSYNC B1 ;  /* 0x0000000000017941 */ /* 0x000fea0003800000 */
.L_x_195:
[----:B------:R-:W-:Y:S05]  /*8bf0*/  BRA `(.L_x_197) ;  /* 0xffffffe400807947 */ /* 0x000fea000383ffff */
.L_x_159:
[----:B-1----:R1:W2:Y:S02]  /*8c00*/  SYNCS.PHASECHK.TRANS64.TRYWAIT P1, [R18+URZ+0xa8], R11 ;  /* 0x0000a80b120075a7 */ /* 0x0022a4000802017f */
[----:B--2---:R-:W-:Y:S05]  /*8c10*/  @!P1 NANOSLEEP.SYNCS 0x989680 ;  /* 0x009896800000995d */ /* 0x004fea0003900000 */
[----:B------:R-:W2:Y:S02]  /*8c20*/  @!P1 SYNCS.PHASECHK.TRANS64 P1, [R18+URZ+0xa8], R11 ;  /* 0x0000a80b120095a7 */ /* 0x000ea4000802007f */
[----:B--2---:R-:W-:Y:S05]  /*8c30*/  @!P1 BRA `(.L_x_159) ;  /* 0xfffffffc00f09947 */ /* 0x004fea000383ffff */
[----:B------:R-:W-:Y:S05]  /*8c40*/  BRA `(.L_x_198) ;  /* 0xffffffe400b87947 */ /* 0x000fea000383ffff */
.L_x_168:
[----:B------:R-:W-:Y:S01]  /*8c50*/  BSSY B0, `(.L_x_199) ;  /* 0x0000006000007945 */ /* 0x000fe20003800000 */
[----:B------:R-:W-:-:S07]  /*8c60*/  IMAD.MOV.U32 R10, RZ, RZ, -0x1 ;  /* 0xffffffffff0a7424 */ /* 0x000fce00078e00ff */
[----:B------:R-:W-:Y:S05]  /*8c70*/  WARPSYNC.COLLECTIVE R10, `(.L_x_200) ;  /* 0x000000000a0c7348 */ /* 0x000fea0003c00000 */
[----:B------:R-:W-:Y:S02]  /*8c80*/  ELECT P1, UR62, PT ;  /* 0x00000000003e782f */ /* 0x000fe40003820000 */
[----:B------:R-:W-:Y:S01]  /*8c90*/  MOV R10, UR62 ;  /* 0x0000003e000a7c02 */ /* 0x000fe20008000f00 */
[----:B------:R-:W-:Y:S10]  /*8ca0*/  ENDCOLLECTIVE ;  /* 0x000000000000791b */ /* 0x000ff40003800000 */
.L_x_200:
[----:B------:R-:W-:Y:S05]  /*8cb0*/  BSYNC B0 ;  /* 0x0000000000007941 */ /* 0x000fea0003800000 */
.L_x_199:
[----:B------:R-:W-:Y:S01]  /*8cc0*/  PLOP3.LUT P0, PT, P1, PT, PT, 0x80, 0x0 ;  /* 0x000000000000781c */ /* 0x000fe20000f0f070 */
[----:B------:R-:W-:-:S12]  /*8cd0*/  BRA `(.L_x_201) ;  /* 0xfffffff000487947 */ /* 0x000fd8000383ffff */
.L_x_172:
[----:B0-----:R0:W1:Y:S02]  /*8ce0*/  SYNCS.PHASECHK.TRANS64.TRYWAIT P0, [R5+URZ], R2 ;  /* 0x00000002050075a7 */ /* 0x001064000800017f */
[----:B-1----:R-:W-:Y:S05]  /*8cf0*/  @!P0 NANOSLEEP.SYNCS 0x989680 ;  /* 0x009896800000895d */ /* 0x002fea0003900000 */
[----:B------:R-:W1:Y:S02]  /*8d00*/  @!P0 SYNCS.PHASECHK.TRANS64 P0, [R5+URZ], R2 ;  /* 0x00000002050085a7 */ /* 0x000e64000800007f */
[----:B-1----:R-:W-:Y:S05]  /*8d10*/  @!P0 BRA `(.L_x_172) ;  /* 0xfffffffc00f08947 */ /* 0x002fea000383ffff */
[----:B------:R-:W-:Y:S05]  /*8d20*/  BRA `(.L_x_202) ;  /* 0xfffffff000887947 */ /* 0x000fea000383ffff */
.L_x_173:
[----:B0-----:R0:W1:Y:S02]  /*8d30*/  SYNCS.PHASECHK.TRANS64.TRYWAIT P0, [R7+URZ], R4 ;  /* 0x00000004070075a7 */ /* 0x001064000800017f */
[----:B-1----:R-:W-:Y:S05]  /*8d40*/  @!P0 NANOSLEEP.SYNCS 0x989680 ;  /* 0x009896800000895d */ /* 0x002fea0003900000 */
[----:B------:R-:W1:Y:S02]  /*8d50*/  @!P0 SYNCS.PHASECHK.TRANS64 P0, [R7+URZ], R4 ;  /* 0x00000004070085a7 */ /* 0x000e64000800007f */
[----:B-1----:R-:W-:Y:S05]  /*8d60*/  @!P0 BRA `(.L_x_173) ;  /* 0xfffffffc00f08947 */ /* 0x002fea000383ffff */
[----:B------:R-:W-:Y:S05]  /*8d70*/  BRA `(.L_x_203) ;  /* 0xfffffff000987947 */ /* 0x000fea000383ffff */
.L_x_174:
[----:B0-----:R0:W1:Y:S02]  /*8d80*/  SYNCS.PHASECHK.TRANS64.TRYWAIT P0, [R6+URZ], R5 ;  /* 0x00000005060075a7 */ /* 0x001064000800017f */
[----:B-1----:R-:W-:Y:S05]  /*8d90*/  @!P0 NANOSLEEP.SYNCS 0x989680 ;  /* 0x009896800000895d */ /* 0x002fea0003900000 */
[----:B------:R-:W1:Y:S02]  /*8da0*/  @!P0 SYNCS.PHASECHK.TRANS64 P0, [R6+URZ], R5 ;  /* 0x00000005060085a7 */ /* 0x000e64000800007f */
[----:B-1----:R-:W-:Y:S05]  /*8db0*/  @!P0 BRA `(.L_x_174) ;  /* 0xfffffffc00f08947 */ /* 0x002fea000383ffff */
[----:B------:R-:W-:Y:S05]  /*8dc0*/  BRA `(.L_x_204) ;  /* 0xfffffff000a87947 */ /* 0x000fea000383ffff */
.L_x_175:
[----:B0-----:R0:W1:Y:S02]  /*8dd0*/  SYNCS.PHASECHK.TRANS64.TRYWAIT P0, [R9+URZ], R4 ;  /* 0x00000004090075a7 */ /* 0x001064000800017f */
[----:B-1----:R-:W-:Y:S05]  /*8de0*/  @!P0 NANOSLEEP.SYNCS 0x989680 ;  /* 0x009896800000895d */ /* 0x002fea0003900000 */
[----:B------:R-:W1:Y:S02]  /*8df0*/  @!P0 SYNCS.PHASECHK.TRANS64 P0, [R9+URZ], R4 ;  /* 0x00000004090085a7 */ /* 0x000e64000800007f */
[----:B-1----:R-:W-:Y:S05]  /*8e00*/  @!P0 BRA `(.L_x_175) ;  /* 0xfffffffc00f08947 */ /* 0x002fea000383ffff */
[----:B------:R-:W-:Y:S05]  /*8e10*/  BRA `(.L_x_205) ;  /* 0xfffffff000b87947 */ /* 0x000fea000383ffff */
.L_x_176:
[----:B0-----:R0:W1:Y:S02]  /*8e20*/  SYNCS.PHASECHK.TRANS64.TRYWAIT P0, [R6+URZ], R5 ;  /* 0x00000005060075a7 */ /* 0x001064000800017f */
[----:B-1----:R-:W-:Y:S05]  /*8e30*/  @!P0 NANOSLEEP.SYNCS 0x989680 ;  /* 0x009896800000895d */ /* 0x002fea0003900000 */
[----:B------:R-:W1:Y:S02]  /*8e40*/  @!P0 SYNCS.PHASECHK.TRANS64 P0, [R6+URZ], R5 ;  /* 0x00000005060085a7 */ /* 0x000e64000800007f */
[----:B-1----:R-:W-:Y:S05]  /*8e50*/  @!P0 BRA `(.L_x_176) ;  /* 0xfffffffc00f08947 */ /* 0x002fea000383ffff */
[----:B------:R-:W-:Y:S05]  /*8e60*/  BRA `(.L_x_206) ;  /* 0xfffffff000c87947 */ /* 0x000fea000383ffff */
.L_x_177:
[----:B0-----:R0:W1:Y:S02]  /*8e70*/  SYNCS.PHASECHK.TRANS64.TRYWAIT P0, [R9+URZ], R4 ;  /* 0x00000004090075a7 */ /* 0x001064000800017f */
[----:B-1----:R-:W-:Y:S05]  /*8e80*/  @!P0 NANOSLEEP.SYNCS 0x989680 ;  /* 0x009896800000895d */ /* 0x002fea0003900000 */
[----:B------:R-:W1:Y:S02]  /*8e90*/  @!P0 SYNCS.PHASECHK.TRANS64 P0, [R9+URZ], R4 ;  /* 0x00000004090085a7 */ /* 0x000e64000800007f */
[----:B-1----:R-:W-:Y:S05]  /*8ea0*/  @!P0 BRA `(.L_x_177) ;  /* 0xfffffffc00f08947 */ /* 0x002fea000383ffff */
[----:B------:R-:W-:Y:S05]  /*8eb0*/  BRA `(.L_x_207) ;  /* 0xfffffff000d87947 */ /* 0x000fea000383ffff */
.L_x_178:
[----:B0-----:R0:W1:Y:S02]  /*8ec0*/  SYNCS.PHASECHK.TRANS64.TRYWAIT P0, [R6+URZ], R5 ;  /* 0x00000005060075a7 */ /* 0x001064000800017f */
[----:B-1----:R-:W-:Y:S05]  /*8ed0*/  @!P0 NANOSLEEP.SYNCS 0x989680 ;  /* 0x009896800000895d */ /* 0x002fea0003900000 */
[----:B------:R-:W1:Y:S02]  /*8ee0*/  @!P0 SYNCS.PHASECHK.TRANS64 P0, [R6+URZ], R5 ;  /* 0x00000005060085a7 */ /* 0x000e64000800007f */
[----:B-1----:R-:W-:Y:S05]  /*8ef0*/  @!P0 BRA `(.L_x_178) ;  /* 0xfffffffc00f08947 */ /* 0x002fea000383ffff */
[----:B------:R-:W-:Y:S05]  /*8f00*/  BRA `(.L_x_208) ;  /* 0xfffffff000e87947 */ /* 0x000fea000383ffff */
.L_x_179:
[----:B0-----:R0:W1:Y:S02]  /*8f10*/  SYNCS.PHASECHK.TRANS64.TRYWAIT P0, [R9+URZ], R4 ;  /* 0x00000004090075a7 */ /* 0x001064000800017f */
[----:B-1----:R-:W-:Y:S05]  /*8f20*/  @!P0 NANOSLEEP.SYNCS 0x989680 ;  /* 0x009896800000895d */ /* 0x002fea0003900000 */
[----:B------:R-:W1:Y:S02]  /*8f30*/  @!P0 SYNCS.PHASECHK.TRANS64 P0, [R9+URZ], R4 ;  /* 0x00000004090085a7 */ /* 0x000e64000800007f */
[----:B-1----:R-:W-:Y:S05]  /*8f40*/  @!P0 BRA `(.L_x_179) ;  /* 0xfffffffc00f08947 */ /* 0x002fea000383ffff */
[----:B------:R-:W-:Y:S05]  /*8f50*/  BRA `(.L_x_209) ;  /* 0xfffffff000f87947 */ /* 0x000fea000383ffff */
.L_x_180:
[----:B0-----:R0:W1:Y:S02]  /*8f60*/  SYNCS.PHASECHK.TRANS64.TRYWAIT P0, [R6+URZ], R5 ;  /* 0x00000005060075a7 */ /* 0x001064000800017f */
[----:B-1----:R-:W-:Y:S05]  /*8f70*/  @!P0 NANOSLEEP.SYNCS 0x989680 ;  /* 0x009896800000895d */ /* 0x002fea0003900000 */
[----:B------:R-:W1:Y:S02]  /*8f80*/  @!P0 SYNCS.PHASECHK.TRANS64 P0, [R6+URZ], R5 ;  /* 0x00000005060085a7 */ /* 0x000e64000800007f */
[----:B-1----:R-:W-:Y:S05]  /*8f90*/  @!P0 BRA `(.L_x_180) ;  /* 0xfffffffc00f08947 */ /* 0x002fea000383ffff */
[----:B------:R-:W-:Y:S05]  /*8fa0*/  BRA `(.L_x_210) ;  /* 0xfffffff400087947 */ /* 0x000fea000383ffff */
.L_x_181:
[----:B0-----:R0:W1:Y:S02]  /*8fb0*/  SYNCS.PHASECHK.TRANS64.TRYWAIT P0, [R9+URZ], R4 ;  /* 0x00000004090075a7 */ /* 0x001064000800017f */
[----:B-1----:R-:W-:Y:S05]  /*8fc0*/  @!P0 NANOSLEEP.SYNCS 0x989680 ;  /* 0x009896800000895d */ /* 0x002fea0003900000 */
[----:B------:R-:W1:Y:S02]  /*8fd0*/  @!P0 SYNCS.PHASECHK.TRANS64 P0, [R9+URZ], R4 ;  /* 0x00000004090085a7 */ /* 0x000e64000800007f */
[----:B-1----:R-:W-:Y:S05]  /*8fe0*/  @!P0 BRA `(.L_x_181) ;  /* 0xfffffffc00f08947 */ /* 0x002fea000383ffff */
[----:B------:R-:W-:Y:S05]  /*8ff0*/  BRA `(.L_x_211) ;  /* 0xfffffff400187947 */ /* 0x000fea000383ffff */
.L_x_182:
[----:B0-----:R0:W1:Y:S02]  /*9000*/  SYNCS.PHASECHK.TRANS64.TRYWAIT P0, [R6+URZ], R5 ;  /* 0x00000005060075a7 */ /* 0x001064000800017f */
[----:B-1----:R-:W-:Y:S05]  /*9010*/  @!P0 NANOSLEEP.SYNCS 0x989680 ;  /* 0x009896800000895d */ /* 0x002fea0003900000 */
[----:B------:R-:W1:Y:S02]  /*9020*/  @!P0 SYNCS.PHASECHK.TRANS64 P0, [R6+URZ], R5 ;  /* 0x00000005060085a7 */ /* 0x000e64000800007f */
[----:B-1----:R-:W-:Y:S05]  /*9030*/  @!P0 BRA `(.L_x_182) ;  /* 0xfffffffc00f08947 */ /* 0x002fea000383ffff */
[----:B------:R-:W-:Y:S05]  /*9040*/  BRA `(.L_x_212) ;  /* 0xfffffff400287947 */ /* 0x000fea000383ffff */
.L_x_183:
[----:B0-----:R0:W1:Y:S02]  /*9050*/  SYNCS.PHASECHK.TRANS64.TRYWAIT P0, [R9+URZ], R4 ;  /* 0x00000004090075a7 */ /* 0x001064000800017f */
[----:B-1----:R-:W-:Y:S05]  /*9060*/  @!P0 NANOSLEEP.SYNCS 0x989680 ;  /* 0x009896800000895d */ /* 0x002fea0003900000 */
[----:B------:R-:W1:Y:S02]  /*9070*/  @!P0 SYNCS.PHASECHK.TRANS64 P0, [R9+URZ], R4 ;  /* 0x00000004090085a7 */ /* 0x000e64000800007f */
[----:B-1----:R-:W-:Y:S05]  /*9080*/  @!P0 BRA `(.L_x_183) ;  /* 0xfffffffc00f08947 */ /* 0x002fea000383ffff */
[----:B------:R-:W-:Y:S05]  /*9090*/  BRA `(.L_x_213) ;  /* 0xfffffff400387947 */ /* 0x000fea000383ffff */
.L_x_184:
[----:B0-----:R0:W1:Y:S02]  /*90a0*/  SYNCS.PHASECHK.TRANS64.TRYWAIT P0, [R6+URZ], R5 ;  /* 0x00000005060075a7 */ /* 0x001064000800017f */
[----:B-1----:R-:W-:Y:S05]  /*90b0*/  @!P0 NANOSLEEP.SYNCS 0x989680 ;  /* 0x009896800000895d */ /* 0x002fea0003900000 */
[----:B------:R-:W1:Y:S02]  /*90c0*/  @!P0 SYNCS.PHASECHK.TRANS64 P0, [R6+URZ], R5 ;  /* 0x00000005060085a7 */ /* 0x000e64000800007f */
[----:B-1----:R-:W-:Y:S05]  /*90d0*/  @!P0 BRA `(.L_x_184) ;  /* 0xfffffffc00f08947 */ /* 0x002fea000383ffff */
[----:B------:R-:W-:Y:S05]  /*90e0*/  BRA `(.L_x_214) ;  /* 0xfffffff400487947 */ /* 0x000fea000383ffff */
.L_x_185:
[----:B0-----:R0:W1:Y:S02]  /*90f0*/  SYNCS.PHASECHK.TRANS64.TRYWAIT P0, [R9+URZ], R4 ;  /* 0x00000004090075a7 */ /* 0x001064000800017f */
[----:B-1----:R-:W-:Y:S05]  /*9100*/  @!P0 NANOSLEEP.SYNCS 0x989680 ;  /* 0x009896800000895d */ /* 0x002fea0003900000 */
[----:B------:R-:W1:Y:S02]  /*9110*/  @!P0 SYNCS.PHASECHK.TRANS64 P0, [R9+URZ], R4 ;  /* 0x00000004090085a7 */ /* 0x000e64000800007f */
[----:B-1----:R-:W-:Y:S05]  /*9120*/  @!P0 BRA `(.L_x_185) ;  /* 0xfffffffc00f08947 */ /* 0x002fea000383ffff */
[----:B------:R-:W-:Y:S05]  /*9130*/  BRA `(.L_x_215) ;  /* 0xfffffff400587947 */ /* 0x000fea000383ffff */
.L_x_186:
[----:B0-----:R0:W1:Y:S02]  /*9140*/  SYNCS.PHASECHK.TRANS64.TRYWAIT P0, [R6+URZ], R5 ;  /* 0x00000005060075a7 */ /* 0x001064000800017f */
[----:B-1----:R-:W-:Y:S05]  /*9150*/  @!P0 NANOSLEEP.SYNCS 0x989680 ;  /* 0x009896800000895d */ /* 0x002fea0003900000 */
[----:B------:R-:W1:Y:S02]  /*9160*/  @!P0 SYNCS.PHASECHK.TRANS64 P0, [R6+URZ], R5 ;  /* 0x00000005060085a7 */ /* 0x000e64000800007f */
[----:B-1----:R-:W-:Y:S05]  /*9170*/  @!P0 BRA `(.L_x_186) ;  /* 0xfffffffc00f08947 */ /* 0x002fea000383ffff */
[----:B------:R-:W-:Y:S05]  /*9180*/  BRA `(.L_x_216) ;  /* 0xfffffff400687947 */ /* 0x000fea000383ffff */
.L_x_187:
[----:B0-----:R0:W1:Y:S02]  /*9190*/  SYNCS.PHASECHK.TRANS64.TRYWAIT P0, [R9+URZ], R4 ;  /* 0x00000004090075a7 */ /* 0x001064000800017f */
[----:B-1----:R-:W-:Y:S05]  /*91a0*/  @!P0 NANOSLEEP.SYNCS 0x989680 ;  /* 0x009896800000895d */ /* 0x002fea0003900000 */
[----:B------:R-:W1:Y:S02]  /*91b0*/  @!P0 SYNCS.PHASECHK.TRANS64 P0, [R9+URZ], R4 ;  /* 0x00000004090085a7 */ /* 0x000e64000800007f */
[----:B-1----:R-:W-:Y:S05]  /*91c0*/  @!P0 BRA `(.L_x_187) ;  /* 0xfffffffc00f08947 */ /* 0x002fea000383ffff */
[----:B------:R-:W-:Y:S05]  /*91d0*/  BRA `(.L_x_217) ;  /* 0xfffffff400787947 */ /* 0x000fea000383ffff */
.L_x_188:
[----:B0-----:R0:W1:Y:S02]  /*91e0*/  SYNCS.PHASECHK.TRANS64.TRYWAIT P0, [R6+URZ], R5 ;  /* 0x00000005060075a7 */ /* 0x001064000800017f */
[----:B-1----:R-:W-:Y:S05]  /*91f0*/  @!P0 NANOSLEEP.SYNCS 0x989680 ;  /* 0x009896800000895d */ /* 0x002fea0003900000 */
[----:B------:R-:W1:Y:S02]  /*9200*/  @!P0 SYNCS.PHASECHK.TRANS64 P0, [R6+URZ], R5 ;  /* 0x00000005060085a7 */ /* 0x000e64000800007f */
[----:B-1----:R-:W-:Y:S05]  /*9210*/  @!P0 BRA `(.L_x_188) ;  /* 0xfffffffc00f08947 */ /* 0x002fea000383ffff */
[----:B------:R-:W-:Y:S05]  /*9220*/  BRA `(.L_x_218) ;  /* 0xfffffff400887947 */ /* 0x000fea000383ffff */
.L_x_189:
[----:B0-----:R0:W1:Y:S02]  /*9230*/  SYNCS.PHASECHK.TRANS64.TRYWAIT P0, [R9+URZ], R4 ;  /* 0x00000004090075a7 */ /* 0x001064000800017f */
[----:B-1----:R-:W-:Y:S05]  /*9240*/  @!P0 NANOSLEEP.SYNCS 0x989680 ;  /* 0x009896800000895d */ /* 0x002fea0003900000 */
[----:B------:R-:W1:Y:S02]  /*9250*/  @!P0 SYNCS.PHASECHK.TRANS64 P0, [R9+URZ], R4 ;  /* 0x00000004090085a7 */ /* 0x000e64000800007f */
[----:B-1----:R-:W-:Y:S05]  /*9260*/  @!P0 BRA `(.L_x_189) ;  /* 0xfffffffc00f08947 */ /* 0x002fea000383ffff */
[----:B------:R-:W-:Y:S05]  /*9270*/  BRA `(.L_x_219) ;  /* 0xfffffff400987947 */ /* 0x000fea000383ffff */
.L_x_190:
[----:B0-----:R0:W1:Y:S02]  /*9280*/  SYNCS.PHASECHK.TRANS64.TRYWAIT P0, [R8+URZ], R5 ;  /* 0x00000005080075a7 */ /* 0x001064000800017f */
[----:B-1----:R-:W-:Y:S05]  /*9290*/  @!P0 NANOSLEEP.SYNCS 0x989680 ;  /* 0x009896800000895d */ /* 0x002fea0003900000 */
[----:B------:R-:W1:Y:S02]  /*92a0*/  @!P0 SYNCS.PHASECHK.TRANS64 P0, [R8+URZ], R5 ;  /* 0x00000005080085a7 */ /* 0x000e64000800007f */
[----:B-1----:R-:W-:Y:S05]  /*92b0*/  @!P0 BRA `(.L_x_190) ;  /* 0xfffffffc00f08947 */ /* 0x002fea000383ffff */
[----:B------:R-:W-:Y:S05]  /*92c0*/  BRA `(.L_x_220) ;  /* 0xfffffff400a87947 */ /* 0x000fea000383ffff */
.L_x_191:
[----:B-1----:R1:W2:Y:S02]  /*92d0*/  SYNCS.PHASECHK.TRANS64.TRYWAIT P0, [R11+URZ], R6 ;  /* 0x000000060b0075a7 */ /* 0x0022a4000800017f */
[----:B--2---:R-:W-:Y:S05]  /*92e0*/  @!P0 NANOSLEEP.SYNCS 0x989680 ;  /* 0x009896800000895d */ /* 0x004fea0003900000 */
[----:B------:R-:W2:Y:S02]  /*92f0*/  @!P0 SYNCS.PHASECHK.TRANS64 P0, [R11+URZ], R6 ;  /* 0x000000060b0085a7 */ /* 0x000ea4000800007f */
[----:B--2---:R-:W-:Y:S05]  /*9300*/  @!P0 BRA `(.L_x_191) ;  /* 0xfffffffc00f08947 */ /* 0x004fea000383ffff */
[----:B------:R-:W-:Y:S05]  /*9310*/  BRA `(.L_x_221) ;  /* 0xfffffff400b07947 */ /* 0x000fea000383ffff */
.L_x_222:
[----:B------:R-:W-:-:S00]  /*9320*/  BRA `(.L_x_222) ;  /* 0xfffffffc00fc7947 */ /* 0x000fc0000383ffff */
[----:B------:R-:W-:-:S00]  /*9330*/  NOP ;  /* 0x0000000000007918 */ /* 0x000fc00000000000 */
        /* <DEDUP_REMOVED lines=12> */
.L_x_223:


//--------------------- .nv.shared._ZN7cutlass13device_kernelINS_4gemm6kernel13GemmUniversalIN4cute5tupleIJiiiiEEENS1_10collective13CollectiveMmaINS1_40MainloopSm90TmaGmmaWarpSpecializedSparseILi21ENS5_IJNS4_1CILi1EEESB_SB_EEENS1_32KernelTmaWarpSpecializedPingpongEEENS5_IJNSA_ILi64EEENSA_ILi128EEESF_EEEaNS5_IJNS4_6LayoutINS5_IJiNS5_IJNSA_ILi2EEEiEEEiEEENS5_IJlNS5_IJSB_SJ_EEElEEEEENSI_INS5_IJNS5_IJSF_iEEESP_iEEENS5_IJNS5_IJSF_NSA_ILi4096EEEEEENS5_IJSB_lEEElEEEEEEEEaNS5_IJlSB_lEEENS4_8TiledMMAINS4_8MMA_AtomIJNS4_4SM904GMMA6SPARSE28GMMA_64x128x64_S32S8S8_SS_TNILNS11_9SparseSelE0EEEEEENSI_ISC_NS5_IJNSA_ILi0EEES17_S17_EEEEENS5_IJNS4_10UnderscoreES1A_S1A_EEEEENS4_13SM90_TMA_LOADENS4_14ComposedLayoutINS4_7SwizzleILi1ELi4ELi3EEENS4_25smem_sparse_ptr_flag_bitsILi2ELi8EEENSI_INS5_IJNS5_IJSB_NSA_ILi8EEEEEENS5_IJSJ_NSA_ILi32EEEEEEEEENS5_IJNS5_IJS17_SF_EEESM_EEEEEEEvNS4_8identityES1D_NS1E_INS1F_ILi2ELi4ELi3EEENS4_18smem_ptr_flag_bitsILi8EEENSI_INS5_IJS1J_SF_EEENS5_IJSF_SB_EEEEEEEvS1S_EENS_8epilogue10collective6detail29Sm90TmaWarpSpecializedAdapterINS22_15DefaultEpilogueIiNS5_IJSB_llEEES26_NS21_6thread17LinearCombinationIiLi1EiiLNS27_9ScaleType4KindE0ELNS_15FloatRoundStyleE2EiEENS1_15EpilogueDefaultEEEEEvvEEEEvNT_6ParamsE --------------------------
	.section	.nv.shared._ZN7cutlass13device_kernelINS_4gemm6kernel13GemmUniversalIN4cute5tupleIJiiiiEEENS1_10collective13CollectiveMmaINS1_40MainloopSm90TmaGmmaWarpSpecializedSparseILi21ENS5_IJNS4_1CILi1EEESB_SB_EEENS1_32KernelTmaWarpSpecializedPingpongEEENS5_IJNSA_ILi64EEENSA_ILi128EEESF_EEEaNS5_IJNS4_6LayoutINS5_IJiNS5_IJNSA_ILi2EEEiEEEiEEENS5_IJlNS5_IJSB_SJ_EEElEEEEENSI_INS5_IJNS5_IJSF_iEEESP_iEEENS5_IJNS5_IJSF_NSA_ILi4096EEEEEENS5_IJSB_lEEElEEEEEEEEaNS5_IJlSB_lEEENS4_8TiledMMAINS4_8MMA_AtomIJNS4_4SM904GMMA6SPARSE28GMMA_64x128x64_S32S8S8_SS_TNILNS11_9SparseSelE0EEEEEENSI_ISC_NS5_IJNSA_ILi0EEES17_S17_EEEEENS5_IJNS4_10UnderscoreES1A_S1A_EEEEENS4_13SM90_TMA_LOADENS4_14ComposedLayoutINS4_7SwizzleILi1ELi4ELi3EEENS4_25smem_sparse_ptr_flag_bitsILi2ELi8EEENSI_INS5_IJNS5_IJSB_NSA_ILi8EEEEEENS5_IJSJ_NSA_ILi32EEEEEEEEENS5_IJNS5_IJS17_SF_EEESM_EEEEEEEvNS4_8identityES1D_NS1E_INS1F_ILi2ELi4ELi3EEENS4_18smem_ptr_flag_bitsILi8EEENSI_INS5_IJS1J_SF_EEENS5_IJSF_SB_EEEEEEEvS1S_EENS_8epilogue10collective6detail29Sm90TmaWarpSpecializedAdapterINS22_15DefaultEpilogueIiNS5_IJSB_llEEES26_NS21_6thread17LinearCombinationIiLi1EiiLNS27_9ScaleType4KindE0ELNS_15FloatRoundStyleE2EiEENS1_15EpilogueDefaultEEEEEvvEEEEvNT_6ParamsE,"aw",@nobits
	.sectionflags	@""
	.align	16
	.zero		1024


//--------------------- .nv.shared.reserved.0     --------------------------
	.section	.nv.shared.reserved.0,"aw",@nobits
	.weak		__nv_reservedSMEM_offset_0_alias
	.size		__nv_reservedSMEM_offset_0_alias, 0, 0
	.other		__nv_reservedSMEM_offset_0_alias,@"STO_CUDA_RESERVED_SHARED STV_DEFAULT"
__nv_reservedSMEM_offset_0_alias:
	.zero		0


//--------------------- .nv.global                --------------------------
	.section	.nv.global,"aw",@nobits
.nv.global:
	.type		_ZN39_INTERNAL_1ae7b1ab_4_k_cu_a393fada_27844cute1_E,@object
	.size		_ZN39_INTERNAL_1ae7b1ab_4_k_cu_a393fada_27844cute1_E,(_ZN39_INTERNAL_1ae7b1ab_4_k_cu_a393fada_27844cuda3std3__45__cpo6cbeginE - _ZN39_INTERNAL_1ae7b1ab_4_k_cu_a393fada_27844cute1_E)
_ZN39_INTERNAL_1ae7b1ab_4_k_cu_a393fada_27844cute1_E:
	.zero		1
	.type		_ZN39_INTERNAL_1ae7b1ab_4_k_cu_a393fada_27844cuda3std3__45__cpo6cbeginE,@object
	.size		_ZN39_INTERNAL_1ae7b1ab_4_k_cu_a393fada_27844cuda3std3__45__cpo6cbeginE,(_ZN39_INTERNAL_1ae7b1ab_4_k_cu_a393fada_27844cuda3std3__48in_placeE - _ZN39_INTERNAL_1ae7b1ab_4_k_cu_a393fada_27844cuda3std3__45__cpo6cbeginE)
_ZN39_INTERNAL_1ae7b1ab_4_k_cu_a393fada_27844cuda3std3__45__cpo6cbeginE:
	.zero		1
	.type		_ZN39_INTERNAL_1ae7b1ab_4_k_cu_a393fada_27844cuda3std3__48in_placeE,@object
	.size		_ZN39_INTERNAL_1ae7b1ab_4_k_cu_a393fada_27844cuda3std3__48in_placeE,(_ZN39_INTERNAL_1ae7b1ab_4_k_cu_a393fada_27844cuda3std6ranges3__45__cpo9iter_moveE - _ZN39_INTERNAL_1ae7b1ab_4_k_cu_a393fada_27844cuda3std3__48in_placeE)
_ZN39_INTERNAL_1ae7b1ab_4_k_cu_a393fada_27844cuda3std3__48in_placeE:
	.zero		1
	.type		_ZN39_INTERNAL_1ae7b1ab_4_k_cu_a393fada_27844cuda3std6ranges3__45__cpo9iter_moveE,@object
	.size		_ZN39_INTERNAL_1ae7b1ab_4_k_cu_a393fada_27844cuda3std6ranges3__45__cpo9iter_moveE,(_ZN39_INTERNAL_1ae7b1ab_4_k_cu_a393fada_27844cuda3std3__45__cpo5beginE - _ZN39_INTERNAL_1ae7b1ab_4_k_cu_a393fada_27844cuda3std6ranges3__45__cpo9iter_moveE)
_ZN39_INTERNAL_1ae7b1ab_4_k_cu_a393fada_27844cuda3std6ranges3__45__cpo9iter_moveE:
	.zero		1
	.type		_ZN39_INTERNAL_1ae7b1ab_4_k_cu_a393fada_27844cuda3std3__45__cpo5beginE,@object
	.size		_ZN39_INTERNAL_1ae7b1ab_4_k_cu_a393fada_27844cuda3std3__45__cpo5beginE,(_ZN39_INTERNAL_1ae7b1ab_4_k_cu_a393fada_27844cuda3std3__441_GLOBAL__N__1ae7b1ab_4_k_cu_a393fada_27846ignoreE - _ZN39_INTERNAL_1ae7b1ab_4_k_cu_a393fada_27844cuda3std3__45__cpo5beginE)
_ZN39_INTERNAL_1ae7b1ab_4_k_cu_a393fada_27844cuda3std3__45__cpo5beginE:
	.zero		1
	.type		_ZN39_INTERNAL_1ae7b1ab_4_k_cu_a393fada_27844cuda3std3__441_GLOBAL__N__1ae7b1ab_4_k_cu_a393fada_27846ignoreE,@object
	.size		_ZN39_INTERNAL_1ae7b1ab_4_k_cu_a393fada_27844cuda3std3__441_GLOBAL__N__1ae7b1ab_4_k_cu_a393fada_27846ignoreE,(_ZN39_INTERNAL_1ae7b1ab_4_k_cu_a393fada_27844cute7productE - _ZN39_INTERNAL_1ae7b1ab_4_k_cu_a393fada_27844cuda3std3__441_GLOBAL__N__1ae7b1ab_4_k_cu_a393fada_27846ignoreE)
_ZN39_INTERNAL_1ae7b1ab_4_k_cu_a393fada_27844cuda3std3__441_GLOBAL__N__1ae7b1ab_4_k_cu_a393fada_27846ignoreE:
	.zero		1
	.type		_ZN39_INTERNAL_1ae7b1ab_4_k_cu_a393fada_27844cute7productE,@object
	.size		_ZN39_INTERNAL_1ae7b1ab_4_k_cu_a393fada_27844cute7productE,(_ZN39_INTERNAL_1ae7b1ab_4_k_cu_a393fada_27844cuda3std3__45__cpo3endE - _ZN39_INTERNAL_1ae7b1ab_4_k_cu_a393fada_27844cute7productE)
_ZN39_INTERNAL_1ae7b1ab_4_k_cu_a393fada_27844cute7productE:
	.zero		1
	.type		_ZN39_INTERNAL_1ae7b1ab_4_k_cu_a393fada_27844cuda3std3__45__cpo3endE,@object
	.size		_ZN39_INTERNAL_1ae7b1ab_4_k_cu_a393fada_27844cuda3std3__45__cpo3endE,(_ZN39_INTERNAL_1ae7b1ab_4_k_cu_a393fada_27844cuda3std3__419piecewise_constructE - _ZN39_INTERNAL_1ae7b1ab_4_k_cu_a393fada_27844cuda3std3__45__cpo3endE)
_ZN39_INTERNAL_1ae7b1ab_4_k_cu_a393fada_27844cuda3std3__45__cpo3endE:
	.zero		1
	.type		_ZN39_INTERNAL_1ae7b1ab_4_k_cu_a393fada_27844cuda3std3__419piecewise_constructE,@object
	.size		_ZN39_INTERNAL_1ae7b1ab_4_k_cu_a393fada_27844cuda3std3__419piecewise_constructE,(_ZN39_INTERNAL_1ae7b1ab_4_k_cu_a393fada_27844cuda3std3__45__cpo4cendE - _ZN39_INTERNAL_1ae7b1ab_4_k_cu_a393fada_27844cuda3std3__419piecewise_constructE)
_ZN39_INTERNAL_1ae7b1ab_4_k_cu_a393fada_27844cuda3std3__419piecewise_constructE:
	.zero		1
	.type		_ZN39_INTERNAL_1ae7b1ab_4_k_cu_a393fada_27844cuda3std3__45__cpo4cendE,@object
	.size		_ZN39_INTERNAL_1ae7b1ab_4_k_cu_a393fada_27844cuda3std3__45__cpo4cendE,(_ZN39_INTERNAL_1ae7b1ab_4_k_cu_a393fada_27844cuda3std6ranges3__45__cpo4swapE - _ZN39_INTERNAL_1ae7b1ab_4_k_cu_a393fada_27844cuda3std3__45__cpo4cendE)
_ZN39_INTERNAL_1ae7b1ab_4_k_cu_a393fada_27844cuda3std3__45__cpo4cendE:
	.zero		1
	.type		_ZN39_INTERNAL_1ae7b1ab_4_k_cu_a393fada_27844cuda3std6ranges3__45__cpo4swapE,@object
	.size		_ZN39_INTERNAL_1ae7b1ab_4_k_cu_a393fada_27844cuda3std6ranges3__45__cpo4swapE,(.L_7 - _ZN39_INTERNAL_1ae7b1ab_4_k_cu_a393fada_27844cuda3std6ranges3__45__cpo4swapE)
_ZN39_INTERNAL_1ae7b1ab_4_k_cu_a393fada_27844cuda3std6ranges3__45__cpo4swapE:
	.zero		1
.L_7:


//--------------------- .nv.constant0._ZN7cutlass13device_kernelINS_4gemm6kernel13GemmUniversalIN4cute5tupleIJiiiiEEENS1_10collective13CollectiveMmaINS1_40MainloopSm90TmaGmmaWarpSpecializedSparseILi21ENS5_IJNS4_1CILi1EEESB_SB_EEENS1_32KernelTmaWarpSpecializedPingpongEEENS5_IJNSA_ILi64EEENSA_ILi128EEESF_EEEaNS5_IJNS4_6LayoutINS5_IJiNS5_IJNSA_ILi2EEEiEEEiEEENS5_IJlNS5_IJSB_SJ_EEElEEEEENSI_INS5_IJNS5_IJSF_iEEESP_iEEENS5_IJNS5_IJSF_NSA_ILi4096EEEEEENS5_IJSB_lEEElEEEEEEEEaNS5_IJlSB_lEEENS4_8TiledMMAINS4_8MMA_AtomIJNS4_4SM904GMMA6SPARSE28GMMA_64x128x64_S32S8S8_SS_TNILNS11_9SparseSelE0EEEEEENSI_ISC_NS5_IJNSA_ILi0EEES17_S17_EEEEENS5_IJNS4_10UnderscoreES1A_S1A_EEEEENS4_13SM90_TMA_LOADENS4_14ComposedLayoutINS4_7SwizzleILi1ELi4ELi3EEENS4_25smem_sparse_ptr_flag_bitsILi2ELi8EEENSI_INS5_IJNS5_IJSB_NSA_ILi8EEEEEENS5_IJSJ_NSA_ILi32EEEEEEEEENS5_IJNS5_IJS17_SF_EEESM_EEEEEEEvNS4_8identityES1D_NS1E_INS1F_ILi2ELi4ELi3EEENS4_18smem_ptr_flag_bitsILi8EEENSI_INS5_IJS1J_SF_EEENS5_IJSF_SB_EEEEEEEvS1S_EENS_8epilogue10collective6detail29Sm90TmaWarpSpecializedAdapterINS22_15DefaultEpilogueIiNS5_IJSB_llEEES26_NS21_6thread17LinearCombinationIiLi1EiiLNS27_9ScaleType4KindE0ELNS_15FloatRoundStyleE2EiEENS1_15EpilogueDefaultEEEEEvvEEEEvNT_6ParamsE --------------------------
	.section	.nv.constant0._ZN7cutlass13device_kernelINS_4gemm6kernel13GemmUniversalIN4cute5tupleIJiiiiEEENS1_10collective13CollectiveMmaINS1_40MainloopSm90TmaGmmaWarpSpecializedSparseILi21ENS5_IJNS4_1CILi1EEESB_SB_EEENS1_32KernelTmaWarpSpecializedPingpongEEENS5_IJNSA_ILi64EEENSA_ILi128EEESF_EEEaNS5_IJNS4_6LayoutINS5_IJiNS5_IJNSA_ILi2EEEiEEEiEEENS5_IJlNS5_IJSB_SJ_EEElEEEEENSI_INS5_IJNS5_IJSF_iEEESP_iEEENS5_IJNS5_IJSF_NSA_ILi4096EEEEEENS5_IJSB_lEEElEEEEEEEEaNS5_IJlSB_lEEENS4_8TiledMMAINS4_8MMA_AtomIJNS4_4SM904GMMA6SPARSE28GMMA_64x128x64_S32S8S8_SS_TNILNS11_9SparseSelE0EEEEEENSI_ISC_NS5_IJNSA_ILi0EEES17_S17_EEEEENS5_IJNS4_10UnderscoreES1A_S1A_EEEEENS4_13SM90_TMA_LOADENS4_14ComposedLayoutINS4_7SwizzleILi1ELi4ELi3EEENS4_25smem_sparse_ptr_flag_bitsILi2ELi8EEENSI_INS5_IJNS5_IJSB_NSA_ILi8EEEEEENS5_IJSJ_NSA_ILi32EEEEEEEEENS5_IJNS5_IJS17_SF_EEESM_EEEEEEEvNS4_8identityES1D_NS1E_INS1F_ILi2ELi4ELi3EEENS4_18smem_ptr_flag_bitsILi8EEENSI_INS5_IJS1J_SF_EEENS5_IJSF_SB_EEEEEEEvS1S_EENS_8epilogue10collective6detail29Sm90TmaWarpSpecializedAdapterINS22_15DefaultEpilogueIiNS5_IJSB_llEEES26_NS21_6thread17LinearCombinationIiLi1EiiLNS27_9ScaleType4KindE0ELNS_15FloatRoundStyleE2EiEENS1_15EpilogueDefaultEEEEEvvEEEEvNT_6ParamsE,"a",@progbits
	.sectionflags	@""
	.align	4
.nv.constant0._ZN7cutlass13device_kernelINS_4gemm6kernel13GemmUniversalIN4cute5tupleIJiiiiEEENS1_10collective13CollectiveMmaINS1_40MainloopSm90TmaGmmaWarpSpecializedSparseILi21ENS5_IJNS4_1CILi1EEESB_SB_EEENS1_32KernelTmaWarpSpecializedPingpongEEENS5_IJNSA_ILi64EEENSA_ILi128EEESF_EEEaNS5_IJNS4_6LayoutINS5_IJiNS5_IJNSA_ILi2EEEiEEEiEEENS5_IJlNS5_IJSB_SJ_EEElEEEEENSI_INS5_IJNS5_IJSF_iEEESP_iEEENS5_IJNS5_IJSF_NSA_ILi4096EEEEEENS5_IJSB_lEEElEEEEEEEEaNS5_IJlSB_lEEENS4_8TiledMMAINS4_8MMA_AtomIJNS4_4SM904GMMA6SPARSE28GMMA_64x128x64_S32S8S8_SS_TNILNS11_9SparseSelE0EEEEEENSI_ISC_NS5_IJNSA_ILi0EEES17_S17_EEEEENS5_IJNS4_10UnderscoreES1A_S1A_EEEEENS4_13SM90_TMA_LOADENS4_14ComposedLayoutINS4_7SwizzleILi1ELi4ELi3EEENS4_25smem_sparse_ptr_flag_bitsILi2ELi8EEENSI_INS5_IJNS5_IJSB_NSA_ILi8EEEEEENS5_IJSJ_NSA_ILi32EEEEEEEEENS5_IJNS5_IJS17_SF_EEESM_EEEEEEEvNS4_8identityES1D_NS1E_INS1F_ILi2ELi4ELi3EEENS4_18smem_ptr_flag_bitsILi8EEENSI_INS5_IJS1J_SF_EEENS5_IJSF_SB_EEEEEEEvS1S_EENS_8epilogue10collective6detail29Sm90TmaWarpSpecializedAdapterINS22_15DefaultEpilogueIiNS5_IJSB_llEEES26_NS21_6thread17LinearCombinationIiLi1EiiLNS27_9ScaleType4KindE0ELNS_15FloatRoundStyleE2EiEENS1_15EpilogueDefaultEEEEEvvEEEEvNT_6ParamsE:
	.zero		1920


//--------------------- SYMBOLS --------------------------

	.type		.nv.reservedSmem.offset0,@object
	.size		.nv.reservedSmem.offset0,0x4
